// auto-generated by cutlass_sweep.conv — config: {"arch": "sm_100", "cluster_m": 1, "cluster_n": 1, "conv_kind": "wgrad", "dtype": "e4m3", "ndim": 3, "tile_k": 64, "tile_m": 128, "tile_n": 128}
#include "cutlass/cutlass.h"
#include "cute/tensor.hpp"
#include "cutlass/kernel_hardware_info.hpp"
#include "cutlass/conv/convolution.h"
#include "cutlass/conv/dispatch_policy.hpp"
#include "cutlass/conv/collective/collective_builder.hpp"
#include "cutlass/conv/kernel/conv_universal.hpp"
#include "cutlass/conv/device/conv_universal_adapter.hpp"
#include "cutlass/epilogue/collective/collective_builder.hpp"

using namespace cute;
using Elem = cutlass::float_e4m3_t;
using Acc  = float;
using LayoutAB = cutlass::layout::TensorNDHWC;
using LayoutC  = cutlass::layout::TensorKCSRT;
constexpr auto ConvOp = cutlass::conv::Operator::kWgrad;
using TileShape    = Shape<_128, Shape<_128>, Shape<_64>>;
using ClusterShape = Shape<_1, _1, _1>;

using CollectiveEpilogue = typename cutlass::epilogue::collective::CollectiveBuilder<
    cutlass::arch::Sm100, cutlass::arch::OpClassTensorOp,
    TileShape, ClusterShape,
    cutlass::epilogue::collective::EpilogueTileAuto,
    Acc, Acc,
    Elem, LayoutC, 128 / cutlass::sizeof_bits<Elem>::value,
    Elem, LayoutC, 128 / cutlass::sizeof_bits<Elem>::value,
    cutlass::epilogue::collective::EpilogueScheduleAuto
  >::CollectiveOp;

using CollectiveMainloop = typename cutlass::conv::collective::CollectiveBuilder<
    cutlass::arch::Sm100, cutlass::arch::OpClassTensorOp, ConvOp,
    Elem, LayoutAB, 128 / cutlass::sizeof_bits<Elem>::value,
    Elem, LayoutAB, 128 / cutlass::sizeof_bits<Elem>::value,
    Acc,
    TileShape, ClusterShape,
    cutlass::conv::collective::StageCountAutoCarveout<
        static_cast<int>(sizeof(typename CollectiveEpilogue::SharedStorage))>,
    cutlass::conv::collective::KernelScheduleAuto
  >::CollectiveOp;

using ProblemShape = cutlass::conv::ConvProblemShape<
    ConvOp, CollectiveMainloop::DispatchPolicy::NumSpatialDimensions>;
using ConvKernel = cutlass::conv::kernel::ConvUniversal<
    ProblemShape, CollectiveMainloop, CollectiveEpilogue>;
using Conv = cutlass::conv::device::ConvUniversalAdapter<ConvKernel>;

auto* _anchor = &cutlass::device_kernel<ConvKernel>;


// ===== COMPILED SASS (sm_100a) =====

	.target	sm_100a

	.elftype	@"ET_EXEC"


//--------------------- .note.nv.tkinfo           --------------------------
	.section	.note.nv.tkinfo,"",@"SHT_NOTE"
	.sectionflags	@"SHF_NOTE_NV_TKINFO"
	.tkinfo
        /*0018*/ 	.word	0x00000002
        /*0030*/ 	.string	""
        /*0030*/ 	.string	"ptxas"
        /*0030*/ 	.string	"Cuda compilation tools, release 13.0, V13.0.88"
        /*0030*/ 	.string	"Build cuda_13.0.r13.0/compiler.36424714_0"
        /*0030*/ 	.string	"-arch sm_100a -m 64 "



//--------------------- .note.nv.cuinfo           --------------------------
	.section	.note.nv.cuinfo,"",@"SHT_NOTE"
	.sectionflags	@"SHF_NOTE_NV_CUINFO"
        /*0018*/ 	.short	0x0002
        /*001a*/ 	.short	0x0064
        /*001c*/ 	.short	0x0082
	.zero		2


//--------------------- .nv.info                  --------------------------
	.section	.nv.info,"",@"SHT_CUDA_INFO"
	.align	4


	//----- nvinfo : EIATTR_REGCOUNT
	.align		4
        /*0000*/ 	.byte	0x04, 0x2f
        /*0002*/ 	.short	(.L_19 - .L_18)
	.align		4
.L_18:
        /*0004*/ 	.word	index@(_ZN7cutlass13device_kernelINS_4conv6kernel13ConvUniversalINS1_16ConvProblemShapeILNS1_8OperatorE2ELi3EEENS1_10collective14CollectiveConvINS1_47MainloopSm100TmaUmmaWarpSpecializedImplicitGemmILS5_2ELi12ELi3ELi1ELi2EN4cute5tupleIJNSA_1CILi1EEESD_SD_EEEEENSB_IJNSC_ILi128EEENSB_IJSG_EEENSB_IJNSC_ILi64EEEEEEEEENS_12float_e4m3_tESL_NSA_8TiledMMAINSA_8MMA_AtomIJNSA_10MMA_TraitsINSA_19SM100_MMA_F8F6F4_SSEJSL_SL_fSG_SG_NSA_17integral_constantINSA_4UMMA5MajorELSS_1EEEST_NSQ_INSR_7ScaleInELSU_0EEESV_EEEEEENSA_6LayoutISE_NSB_IJNSC_ILi0EEESZ_SZ_EEEEENSB_IJNSA_10UnderscoreES12_S12_EEEEENS7_6detail27Sm100ImplicitGemmTileTraitsINSA_13SM90_TMA_LOADENSA_14ComposedLayoutINSA_7SwizzleILi3ELi4ELi3EEENSA_18smem_ptr_flag_bitsILi8EEENSY_INSB_IJSG_NSC_ILi8EEEEEENSB_IJSD_SG_EEEEEEEvEENS16_INSA_20SM90_TMA_LOAD_IM2COLES1H_vEEEENS_8epilogue10collective18CollectiveEpilogueINS1M_23Sm100TmaWarpSpecializedILi2ELi2ELi64ELb0ELb0EEEJSK_NSB_IJNSY_ISG_SD_EENSY_ISI_SD_EEEEESL_NSB_IJlNSB_IJSD_lllEEESZ_EEESL_S1V_NS1M_6fusion15FusionCallbacksIS1Q_NS1W_17LinearCombinationISL_fSL_fLNS_15FloatRoundStyleE2EEESK_S1T_JEEENSA_5SM1004TMEM4LOAD26SM100_TMEM_LOAD_32dp32b64xES17_NS18_INS19_ILi2ELi4ELi3EEES1C_NSY_INSB_IJS1D_SI_EEENSB_IJSI_SD_EEEEEEENSA_39AutoVectorizingCopyWithAssumedAlignmentILi128EEENSA_14SM90_TMA_STOREES2A_S2C_S2C_EEEvvEEEEvNT_6ParamsE)
        /*0008*/ 	.word	0x000000c9


	//----- nvinfo : EIATTR_FRAME_SIZE
	.align		4
.L_19:
        /*000c*/ 	.byte	0x04, 0x11
        /*000e*/ 	.short	(.L_21 - .L_20)
	.align		4
.L_20:
        /*0010*/ 	.word	index@($__internal_2_$__cuda_sm10x_tcgen05_guardrail_trap_unallocated_columns_being_dealloced)
        /*0014*/ 	.word	0x00000008


	//----- nvinfo : EIATTR_FRAME_SIZE
	.align		4
.L_21:
        /*0018*/ 	.byte	0x04, 0x11
        /*001a*/ 	.short	(.L_23 - .L_22)
	.align		4
.L_22:
        /*001c*/ 	.word	index@($__internal_1_$__cuda_sm10x_tcgen05_guardrail_trap_phase_invalid_during_alloc)
        /*0020*/ 	.word	0x00000008


	//----- nvinfo : EIATTR_FRAME_SIZE
	.align		4
.L_23:
        /*0024*/ 	.byte	0x04, 0x11
        /*0026*/ 	.short	(.L_25 - .L_24)
	.align		4
.L_24:
        /*0028*/ 	.word	index@($__internal_0_$__cuda_sm10x_tcgen05_guardrail_trap_col_being_dealloced_not_returned_by_alloc)
        /*002c*/ 	.word	0x00000008


	//----- nvinfo : EIATTR_FRAME_SIZE
	.align		4
.L_25:
        /*0030*/ 	.byte	0x04, 0x11
        /*0032*/ 	.short	(.L_27 - .L_26)
	.align		4
.L_26:
        /*0034*/ 	.word	index@(_ZN7cutlass13device_kernelINS_4conv6kernel13ConvUniversalINS1_16ConvProblemShapeILNS1_8OperatorE2ELi3EEENS1_10collective14CollectiveConvINS1_47MainloopSm100TmaUmmaWarpSpecializedImplicitGemmILS5_2ELi12ELi3ELi1ELi2EN4cute5tupleIJNSA_1CILi1EEESD_SD_EEEEENSB_IJNSC_ILi128EEENSB_IJSG_EEENSB_IJNSC_ILi64EEEEEEEEENS_12float_e4m3_tESL_NSA_8TiledMMAINSA_8MMA_AtomIJNSA_10MMA_TraitsINSA_19SM100_MMA_F8F6F4_SSEJSL_SL_fSG_SG_NSA_17integral_constantINSA_4UMMA5MajorELSS_1EEEST_NSQ_INSR_7ScaleInELSU_0EEESV_EEEEEENSA_6LayoutISE_NSB_IJNSC_ILi0EEESZ_SZ_EEEEENSB_IJNSA_10UnderscoreES12_S12_EEEEENS7_6detail27Sm100ImplicitGemmTileTraitsINSA_13SM90_TMA_LOADENSA_14ComposedLayoutINSA_7SwizzleILi3ELi4ELi3EEENSA_18smem_ptr_flag_bitsILi8EEENSY_INSB_IJSG_NSC_ILi8EEEEEENSB_IJSD_SG_EEEEEEEvEENS16_INSA_20SM90_TMA_LOAD_IM2COLES1H_vEEEENS_8epilogue10collective18CollectiveEpilogueINS1M_23Sm100TmaWarpSpecializedILi2ELi2ELi64ELb0ELb0EEEJSK_NSB_IJNSY_ISG_SD_EENSY_ISI_SD_EEEEESL_NSB_IJlNSB_IJSD_lllEEESZ_EEESL_S1V_NS1M_6fusion15FusionCallbacksIS1Q_NS1W_17LinearCombinationISL_fSL_fLNS_15FloatRoundStyleE2EEESK_S1T_JEEENSA_5SM1004TMEM4LOAD26SM100_TMEM_LOAD_32dp32b64xES17_NS18_INS19_ILi2ELi4ELi3EEES1C_NSY_INSB_IJS1D_SI_EEENSB_IJSI_SD_EEEEEEENSA_39AutoVectorizingCopyWithAssumedAlignmentILi128EEENSA_14SM90_TMA_STOREES2A_S2C_S2C_EEEvvEEEEvNT_6ParamsE)
        /*0038*/ 	.word	0x00000008


	//----- nvinfo : EIATTR_MIN_STACK_SIZE
	.align		4
.L_27:
        /*003c*/ 	.byte	0x04, 0x12
        /*003e*/ 	.short	(.L_29 - .L_28)
	.align		4
.L_28:
        /*0040*/ 	.word	index@(_ZN7cutlass13device_kernelINS_4conv6kernel13ConvUniversalINS1_16ConvProblemShapeILNS1_8OperatorE2ELi3EEENS1_10collective14CollectiveConvINS1_47MainloopSm100TmaUmmaWarpSpecializedImplicitGemmILS5_2ELi12ELi3ELi1ELi2EN4cute5tupleIJNSA_1CILi1EEESD_SD_EEEEENSB_IJNSC_ILi128EEENSB_IJSG_EEENSB_IJNSC_ILi64EEEEEEEEENS_12float_e4m3_tESL_NSA_8TiledMMAINSA_8MMA_AtomIJNSA_10MMA_TraitsINSA_19SM100_MMA_F8F6F4_SSEJSL_SL_fSG_SG_NSA_17integral_constantINSA_4UMMA5MajorELSS_1EEEST_NSQ_INSR_7ScaleInELSU_0EEESV_EEEEEENSA_6LayoutISE_NSB_IJNSC_ILi0EEESZ_SZ_EEEEENSB_IJNSA_10UnderscoreES12_S12_EEEEENS7_6detail27Sm100ImplicitGemmTileTraitsINSA_13SM90_TMA_LOADENSA_14ComposedLayoutINSA_7SwizzleILi3ELi4ELi3EEENSA_18smem_ptr_flag_bitsILi8EEENSY_INSB_IJSG_NSC_ILi8EEEEEENSB_IJSD_SG_EEEEEEEvEENS16_INSA_20SM90_TMA_LOAD_IM2COLES1H_vEEEENS_8epilogue10collective18CollectiveEpilogueINS1M_23Sm100TmaWarpSpecializedILi2ELi2ELi64ELb0ELb0EEEJSK_NSB_IJNSY_ISG_SD_EENSY_ISI_SD_EEEEESL_NSB_IJlNSB_IJSD_lllEEESZ_EEESL_S1V_NS1M_6fusion15FusionCallbacksIS1Q_NS1W_17LinearCombinationISL_fSL_fLNS_15FloatRoundStyleE2EEESK_S1T_JEEENSA_5SM1004TMEM4LOAD26SM100_TMEM_LOAD_32dp32b64xES17_NS18_INS19_ILi2ELi4ELi3EEES1C_NSY_INSB_IJS1D_SI_EEENSB_IJSI_SD_EEEEEEENSA_39AutoVectorizingCopyWithAssumedAlignmentILi128EEENSA_14SM90_TMA_STOREES2A_S2C_S2C_EEEvvEEEEvNT_6ParamsE)
        /*0044*/ 	.word	0x00000008
.L_29:


//--------------------- .nv.compat                --------------------------
	.section	.nv.compat,"",@"SHT_CUDA_COMPAT_INFO"
	.align	4
        /*0000*/ 	.byte	0x02, 0x09, 0x01, 0x00, 0x02, 0x02, 0x02, 0x00, 0x02, 0x05, 0x05, 0x00, 0x03, 0x07, 0x01, 0x01
        /*0010*/ 	.byte	0x02, 0x03, 0x01, 0x00, 0x02, 0x06, 0x01, 0x00, 0x04, 0x0b, 0x08, 0x00, 0x09, 0x00, 0x00, 0x00
        /*0020*/ 	.byte	0x00, 0x00, 0x00, 0x00


//--------------------- .nv.info._ZN7cutlass13device_kernelINS_4conv6kernel13ConvUniversalINS1_16ConvProblemShapeILNS1_8OperatorE2ELi3EEENS1_10collective14CollectiveConvINS1_47MainloopSm100TmaUmmaWarpSpecializedImplicitGemmILS5_2ELi12ELi3ELi1ELi2EN4cute5tupleIJNSA_1CILi1EEESD_SD_EEEEENSB_IJNSC_ILi128EEENSB_IJSG_EEENSB_IJNSC_ILi64EEEEEEEEENS_12float_e4m3_tESL_NSA_8TiledMMAINSA_8MMA_AtomIJNSA_10MMA_TraitsINSA_19SM100_MMA_F8F6F4_SSEJSL_SL_fSG_SG_NSA_17integral_constantINSA_4UMMA5MajorELSS_1EEEST_NSQ_INSR_7ScaleInELSU_0EEESV_EEEEEENSA_6LayoutISE_NSB_IJNSC_ILi0EEESZ_SZ_EEEEENSB_IJNSA_10UnderscoreES12_S12_EEEEENS7_6detail27Sm100ImplicitGemmTileTraitsINSA_13SM90_TMA_LOADENSA_14ComposedLayoutINSA_7SwizzleILi3ELi4ELi3EEENSA_18smem_ptr_flag_bitsILi8EEENSY_INSB_IJSG_NSC_ILi8EEEEEENSB_IJSD_SG_EEEEEEEvEENS16_INSA_20SM90_TMA_LOAD_IM2COLES1H_vEEEENS_8epilogue10collective18CollectiveEpilogueINS1M_23Sm100TmaWarpSpecializedILi2ELi2ELi64ELb0ELb0EEEJSK_NSB_IJNSY_ISG_SD_EENSY_ISI_SD_EEEEESL_NSB_IJlNSB_IJSD_lllEEESZ_EEESL_S1V_NS1M_6fusion15FusionCallbacksIS1Q_NS1W_17LinearCombinationISL_fSL_fLNS_15FloatRoundStyleE2EEESK_S1T_JEEENSA_5SM1004TMEM4LOAD26SM100_TMEM_LOAD_32dp32b64xES17_NS18_INS19_ILi2ELi4ELi3EEES1C_NSY_INSB_IJS1D_SI_EEENSB_IJSI_SD_EEEEEEENSA_39AutoVectorizingCopyWithAssumedAlignmentILi128EEENSA_14SM90_TMA_STOREES2A_S2C_S2C_EEEvvEEEEvNT_6ParamsE --------------------------
	.section	.nv.info._ZN7cutlass13device_kernelINS_4conv6kernel13ConvUniversalINS1_16ConvProblemShapeILNS1_8OperatorE2ELi3EEENS1_10collective14CollectiveConvINS1_47MainloopSm100TmaUmmaWarpSpecializedImplicitGemmILS5_2ELi12ELi3ELi1ELi2EN4cute5tupleIJNSA_1CILi1EEESD_SD_EEEEENSB_IJNSC_ILi128EEENSB_IJSG_EEENSB_IJNSC_ILi64EEEEEEEEENS_12float_e4m3_tESL_NSA_8TiledMMAINSA_8MMA_AtomIJNSA_10MMA_TraitsINSA_19SM100_MMA_F8F6F4_SSEJSL_SL_fSG_SG_NSA_17integral_constantINSA_4UMMA5MajorELSS_1EEEST_NSQ_INSR_7ScaleInELSU_0EEESV_EEEEEENSA_6LayoutISE_NSB_IJNSC_ILi0EEESZ_SZ_EEEEENSB_IJNSA_10UnderscoreES12_S12_EEEEENS7_6detail27Sm100ImplicitGemmTileTraitsINSA_13SM90_TMA_LOADENSA_14ComposedLayoutINSA_7SwizzleILi3ELi4ELi3EEENSA_18smem_ptr_flag_bitsILi8EEENSY_INSB_IJSG_NSC_ILi8EEEEEENSB_IJSD_SG_EEEEEEEvEENS16_INSA_20SM90_TMA_LOAD_IM2COLES1H_vEEEENS_8epilogue10collective18CollectiveEpilogueINS1M_23Sm100TmaWarpSpecializedILi2ELi2ELi64ELb0ELb0EEEJSK_NSB_IJNSY_ISG_SD_EENSY_ISI_SD_EEEEESL_NSB_IJlNSB_IJSD_lllEEESZ_EEESL_S1V_NS1M_6fusion15FusionCallbacksIS1Q_NS1W_17LinearCombinationISL_fSL_fLNS_15FloatRoundStyleE2EEESK_S1T_JEEENSA_5SM1004TMEM4LOAD26SM100_TMEM_LOAD_32dp32b64xES17_NS18_INS19_ILi2ELi4ELi3EEES1C_NSY_INSB_IJS1D_SI_EEENSB_IJSI_SD_EEEEEEENSA_39AutoVectorizingCopyWithAssumedAlignmentILi128EEENSA_14SM90_TMA_STOREES2A_S2C_S2C_EEEvvEEEEvNT_6ParamsE,"",@"SHT_CUDA_INFO"
	.sectionflags	@""
	.align	4


	//----- nvinfo : EIATTR_CUDA_API_VERSION
	.align		4
        /*0000*/ 	.byte	0x04, 0x37
        /*0002*/ 	.short	(.L_31 - .L_30)
.L_30:
        /*0004*/ 	.word	0x00000082


	//----- nvinfo : EIATTR_KPARAM_INFO
	.align		4
.L_31:
        /*0008*/ 	.byte	0x04, 0x17
        /*000a*/ 	.short	(.L_33 - .L_32)
.L_32:
        /*000c*/ 	.word	0x00000000
        /*0010*/ 	.short	0x0000
        /*0012*/ 	.short	0x0000
        /*0014*/ 	.byte	0x00, 0xf0, 0x01, 0x24


	//----- nvinfo : EIATTR_AT_ENTRY_FRAGMENTS
	.align		4
.L_33:
        /*0018*/ 	.byte	0x04, 0x4f
        /*001a*/ 	.short	(.L_35 - .L_34)


	//   ....[0]....
.L_34:
        /*001c*/ 	.word	0x00000006


	//----- nvinfo : EIATTR_RESERVED_SMEM_USED
	.align		4
.L_35:
        /*0020*/ 	.byte	0x01, 0x41
	.zero		2


	//----- nvinfo : EIATTR_SPARSE_MMA_MASK
	.align		4
        /*0024*/ 	.byte	0x03, 0x50
        /*0026*/ 	.short	0x0000


	//----- nvinfo : EIATTR_TCGEN05_1CTA_USED
	.align		4
        /*0028*/ 	.byte	0x01, 0x51
	.zero		2


	//----- nvinfo : EIATTR_MAXREG_COUNT
	.align		4
        /*002c*/ 	.byte	0x03, 0x1b
        /*002e*/ 	.short	0x00ff


	//----- nvinfo : EIATTR_NUM_BARRIERS
	.align		4
        /*0030*/ 	.byte	0x02, 0x4c
        /*0032*/ 	.byte	0x07
	.zero		1


	//----- nvinfo : EIATTR_EXTERNS
	.align		4
        /*0034*/ 	.byte	0x04, 0x0f
        /*0036*/ 	.short	(.L_37 - .L_36)


	//   ....[0]....
	.align		4
.L_36:
        /*0038*/ 	.word	index@(__assertfail)


	//----- nvinfo : EIATTR_MERCURY_ISA_VERSION
	.align		4
.L_37:
        /*003c*/ 	.byte	0x03, 0x5f
        /*003e*/ 	.short	0x0101


	//----- nvinfo : EIATTR_INT_WARP_WIDE_INSTR_OFFSETS
	.align		4
        /*0040*/ 	.byte	0x04, 0x31
        /*0042*/ 	.short	(.L_39 - .L_38)


	//   ....[0]....
.L_38:
        /*0044*/ 	.word	0x00004490


	//   ....[1]....
        /*0048*/ 	.word	0x000044b0


	//   ....[2]....
        /*004c*/ 	.word	0x000044e0


	//   ....[3]....
        /*0050*/ 	.word	0x00005720


	//   ....[4]....
        /*0054*/ 	.word	0x00005790


	//   ....[5]....
        /*0058*/ 	.word	0x000058a0


	//   ....[6]....
        /*005c*/ 	.word	0x00005950


	//----- nvinfo : EIATTR_COOP_GROUP_MASK_REGIDS
	.align		4
.L_39:
        /*0060*/ 	.byte	0x04, 0x29
        /*0062*/ 	.short	(.L_41 - .L_40)


	//   ....[0]....
.L_40:
        /*0064*/ 	.word	0xffffffff


	//   ....[1]....
        /*0068*/ 	.word	0xffffffff


	//   ....[2]....
        /*006c*/ 	.word	0xffffffff


	//   ....[3]....
        /*0070*/ 	.word	0xffffffff


	//   ....[4]....
        /*0074*/ 	.word	0xffffffff


	//   ....[5]....
        /*0078*/ 	.word	0xffffffff


	//   ....[6]....
        /*007c*/ 	.word	0xffffffff


	//   ....[7]....
        /*0080*/ 	.word	0xffffffff


	//   ....[8]....
        /*0084*/ 	.word	0xffffffff


	//   ....[9]....
        /*0088*/ 	.word	0xffffffff


	//   ....[10]....
        /*008c*/ 	.word	0xffffffff


	//   ....[11]....
        /*0090*/ 	.word	0xffffffff


	//----- nvinfo : EIATTR_COOP_GROUP_INSTR_OFFSETS
	.align		4
.L_41:
        /*0094*/ 	.byte	0x04, 0x28
        /*0096*/ 	.short	(.L_43 - .L_42)


	//   ....[0]....
.L_42:
        /*0098*/ 	.word	0x00000090


	//   ....[1]....
        /*009c*/ 	.word	0x00000500


	//   ....[2]....
        /*00a0*/ 	.word	0x000007a0


	//   ....[3]....
        /*00a4*/ 	.word	0x00000900


	//   ....[4]....
        /*00a8*/ 	.word	0x00000a00


	//   ....[5]....
        /*00ac*/ 	.word	0x00000b50


	//   ....[6]....
        /*00b0*/ 	.word	0x000027b0


	//   ....[7]....
        /*00b4*/ 	.word	0x00003900


	//   ....[8]....
        /*00b8*/ 	.word	0x00003b10


	//   ....[9]....
        /*00bc*/ 	.word	0x00003b40


	//   ....[10]....
        /*00c0*/ 	.word	0x00004370


	//   ....[11]....
        /*00c4*/ 	.word	0x000045b0


	//----- nvinfo : EIATTR_VRC_CTA_INIT_COUNT
	.align		4
.L_43:
        /*00c8*/ 	.byte	0x02, 0x4a
        /*00ca*/ 	.byte	0x80
	.zero		1


	//----- nvinfo : EIATTR_SYSCALL_OFFSETS
	.align		4
        /*00cc*/ 	.byte	0x04, 0x46
        /*00ce*/ 	.short	(.L_45 - .L_44)


	//   ....[0]....
.L_44:
        /*00d0*/ 	.word	0x00006b60


	//   ....[1]....
        /*00d4*/ 	.word	0x00006ca0


	//   ....[2]....
        /*00d8*/ 	.word	0x00007560


	//   ....[3]....
        /*00dc*/ 	.word	0x00008b70


	//----- nvinfo : EIATTR_MBARRIER_INSTR_OFFSETS
	.align		4
.L_45:
        /*00e0*/ 	.byte	0x04, 0x39
        /*00e2*/ 	.short	(.L_47 - .L_46)


	//   ....[0]....
.L_46:
        /*00e4*/ 	.word	0x00000600
        /*00e8*/ 	.word	0x000000ff
        /*00ec*/ 	.word	0x00000000
        /*00f0*/ 	.short	0x0100
        /*00f2*/ 	.byte	0x04
	.zero		1


	//   ....[1]....
        /*00f4*/ 	.word	0x00000610
        /*00f8*/ 	.word	0x000000ff
        /*00fc*/ 	.word	0x00000060
        /*0100*/ 	.short	0x0100
        /*0102*/ 	.byte	0x04
	.zero		1


	//   ....[2]....
        /*0104*/ 	.word	0x00000620
        /*0108*/ 	.word	0x000000ff
        /*010c*/ 	.word	0x00000008
        /*0110*/ 	.short	0x0100
        /*0112*/ 	.byte	0x04
	.zero		1


	//   ....[3]....
        /*0114*/ 	.word	0x00000630
        /*0118*/ 	.word	0x000000ff
        /*011c*/ 	.word	0x00000068
        /*0120*/ 	.short	0x0100
        /*0122*/ 	.byte	0x04
	.zero		1


	//   ....[4]....
        /*0124*/ 	.word	0x00000640
        /*0128*/ 	.word	0x000000ff
        /*012c*/ 	.word	0x00000010
        /*0130*/ 	.short	0x0100
        /*0132*/ 	.byte	0x04
	.zero		1


	//   ....[5]....
        /*0134*/ 	.word	0x00000650
        /*0138*/ 	.word	0x000000ff
        /*013c*/ 	.word	0x00000070
        /*0140*/ 	.short	0x0100
        /*0142*/ 	.byte	0x04
	.zero		1


	//   ....[6]....
        /*0144*/ 	.word	0x00000660
        /*0148*/ 	.word	0x000000ff
        /*014c*/ 	.word	0x00000018
        /*0150*/ 	.short	0x0100
        /*0152*/ 	.byte	0x04
	.zero		1


	//   ....[7]....
        /*0154*/ 	.word	0x00000670
        /*0158*/ 	.word	0x000000ff
        /*015c*/ 	.word	0x00000078
        /*0160*/ 	.short	0x0100
        /*0162*/ 	.byte	0x04
	.zero		1


	//   ....[8]....
        /*0164*/ 	.word	0x00000680
        /*0168*/ 	.word	0x000000ff
        /*016c*/ 	.word	0x00000020
        /*0170*/ 	.short	0x0100
        /*0172*/ 	.byte	0x04
	.zero		1


	//   ....[9]....
        /*0174*/ 	.word	0x00000690
        /*0178*/ 	.word	0x000000ff
        /*017c*/ 	.word	0x00000080
        /*0180*/ 	.short	0x0100
        /*0182*/ 	.byte	0x04
	.zero		1


	//   ....[10]....
        /*0184*/ 	.word	0x000006a0
        /*0188*/ 	.word	0x000000ff
        /*018c*/ 	.word	0x00000028
        /*0190*/ 	.short	0x0100
        /*0192*/ 	.byte	0x04
	.zero		1


	//   ....[11]....
        /*0194*/ 	.word	0x000006b0
        /*0198*/ 	.word	0x000000ff
        /*019c*/ 	.word	0x00000088
        /*01a0*/ 	.short	0x0100
        /*01a2*/ 	.byte	0x04
	.zero		1


	//   ....[12]....
        /*01a4*/ 	.word	0x000006c0
        /*01a8*/ 	.word	0x000000ff
        /*01ac*/ 	.word	0x00000030
        /*01b0*/ 	.short	0x0100
        /*01b2*/ 	.byte	0x04
	.zero		1


	//   ....[13]....
        /*01b4*/ 	.word	0x000006d0
        /*01b8*/ 	.word	0x000000ff
        /*01bc*/ 	.word	0x00000090
        /*01c0*/ 	.short	0x0100
        /*01c2*/ 	.byte	0x04
	.zero		1


	//   ....[14]....
        /*01c4*/ 	.word	0x000006e0
        /*01c8*/ 	.word	0x000000ff
        /*01cc*/ 	.word	0x00000038
        /*01d0*/ 	.short	0x0100
        /*01d2*/ 	.byte	0x04
	.zero		1


	//   ....[15]....
        /*01d4*/ 	.word	0x000006f0
        /*01d8*/ 	.word	0x000000ff
        /*01dc*/ 	.word	0x00000098
        /*01e0*/ 	.short	0x0100
        /*01e2*/ 	.byte	0x04
	.zero		1


	//   ....[16]....
        /*01e4*/ 	.word	0x00000700
        /*01e8*/ 	.word	0x000000ff
        /*01ec*/ 	.word	0x00000040
        /*01f0*/ 	.short	0x0100
        /*01f2*/ 	.byte	0x04
	.zero		1


	//   ....[17]....
        /*01f4*/ 	.word	0x00000710
        /*01f8*/ 	.word	0x000000ff
        /*01fc*/ 	.word	0x000000a0
        /*0200*/ 	.short	0x0100
        /*0202*/ 	.byte	0x04
	.zero		1


	//   ....[18]....
        /*0204*/ 	.word	0x00000720
        /*0208*/ 	.word	0x000000ff
        /*020c*/ 	.word	0x00000048
        /*0210*/ 	.short	0x0100
        /*0212*/ 	.byte	0x04
	.zero		1


	//   ....[19]....
        /*0214*/ 	.word	0x00000730
        /*0218*/ 	.word	0x000000ff
        /*021c*/ 	.word	0x000000a8
        /*0220*/ 	.short	0x0100
        /*0222*/ 	.byte	0x04
	.zero		1


	//   ....[20]....
        /*0224*/ 	.word	0x00000740
        /*0228*/ 	.word	0x000000ff
        /*022c*/ 	.word	0x00000050
        /*0230*/ 	.short	0x0100
        /*0232*/ 	.byte	0x04
	.zero		1


	//   ....[21]....
        /*0234*/ 	.word	0x00000750
        /*0238*/ 	.word	0x000000ff
        /*023c*/ 	.word	0x000000b0
        /*0240*/ 	.short	0x0100
        /*0242*/ 	.byte	0x04
	.zero		1


	//   ....[22]....
        /*0244*/ 	.word	0x00000760
        /*0248*/ 	.word	0x000000ff
        /*024c*/ 	.word	0x00000058
        /*0250*/ 	.short	0x0100
        /*0252*/ 	.byte	0x04
	.zero		1


	//   ....[23]....
        /*0254*/ 	.word	0x00000770
        /*0258*/ 	.word	0x000000ff
        /*025c*/ 	.word	0x000000b8
        /*0260*/ 	.short	0x0100
        /*0262*/ 	.byte	0x04
	.zero		1


	//   ....[24]....
        /*0264*/ 	.word	0x000008b0
        /*0268*/ 	.word	0x000000ff
        /*026c*/ 	.word	0x000000c0
        /*0270*/ 	.short	0x0100
        /*0272*/ 	.byte	0x04
	.zero		1


	//   ....[25]....
        /*0274*/ 	.word	0x000008c0
        /*0278*/ 	.word	0x000000ff
        /*027c*/ 	.word	0x000000d0
        /*0280*/ 	.short	0x0100
        /*0282*/ 	.byte	0x04
	.zero		1


	//   ....[26]....
        /*0284*/ 	.word	0x000008d0
        /*0288*/ 	.word	0x000000ff
        /*028c*/ 	.word	0x000000c8
        /*0290*/ 	.short	0x0100
        /*0292*/ 	.byte	0x04
	.zero		1


	//   ....[27]....
        /*0294*/ 	.word	0x000008e0
        /*0298*/ 	.word	0x000000ff
        /*029c*/ 	.word	0x000000d8
        /*02a0*/ 	.short	0x0100
        /*02a2*/ 	.byte	0x04
	.zero		1


	//   ....[28]....
        /*02a4*/ 	.word	0x000009d0
        /*02a8*/ 	.word	0x000000ff
        /*02ac*/ 	.word	0x000000e0
        /*02b0*/ 	.short	0x0100
        /*02b2*/ 	.byte	0x06
	.zero		1


	//   ....[29]....
        /*02b4*/ 	.word	0x000009e0
        /*02b8*/ 	.word	0x000000ff
        /*02bc*/ 	.word	0x000000e8
        /*02c0*/ 	.short	0x0100
        /*02c2*/ 	.byte	0x06
	.zero		1


	//   ....[30]....
        /*02c4*/ 	.word	0x00000b20
        /*02c8*/ 	.word	0x000000ff
        /*02cc*/ 	.word	0x000000f0
        /*02d0*/ 	.short	0x0100
        /*02d2*/ 	.byte	0x06
	.zero		1


	//   ....[31]....
        /*02d4*/ 	.word	0x00000b30
        /*02d8*/ 	.word	0x000000ff
        /*02dc*/ 	.word	0x000000f8
        /*02e0*/ 	.short	0x0100
        /*02e2*/ 	.byte	0x06
	.zero		1


	//   ....[32]....
        /*02e4*/ 	.word	0x00000c80
        /*02e8*/ 	.word	0x000000ff
        /*02ec*/ 	.word	0x00000100
        /*02f0*/ 	.short	0x0100
        /*02f2*/ 	.byte	0x04
	.zero		1


	//   ....[33]....
        /*02f4*/ 	.word	0x00000c90
        /*02f8*/ 	.word	0x000000ff
        /*02fc*/ 	.word	0x00000110
        /*0300*/ 	.short	0x0100
        /*0302*/ 	.byte	0x04
	.zero		1


	//   ....[34]....
        /*0304*/ 	.word	0x00000ca0
        /*0308*/ 	.word	0x000000ff
        /*030c*/ 	.word	0x00000108
        /*0310*/ 	.short	0x0100
        /*0312*/ 	.byte	0x04
	.zero		1


	//   ....[35]....
        /*0314*/ 	.word	0x00000cb0
        /*0318*/ 	.word	0x000000ff
        /*031c*/ 	.word	0x00000118
        /*0320*/ 	.short	0x0100
        /*0322*/ 	.byte	0x04
	.zero		1


	//   ....[36]....
        /*0324*/ 	.word	0x00001ab0
        /*0328*/ 	.word	0x000000ff
        /*032c*/ 	.word	0x00000060
        /*0330*/ 	.short	0x010a
        /*0332*/ 	.byte	0x08
	.zero		1


	//   ....[37]....
        /*0334*/ 	.word	0x00001e30
        /*0338*/ 	.word	0x000000ff
        /*033c*/ 	.word	0x00000060
        /*0340*/ 	.short	0x010a
        /*0342*/ 	.byte	0x29
	.zero		1


	//   ....[38]....
        /*0344*/ 	.word	0x00001fa0
        /*0348*/ 	.word	0x000000ff
        /*034c*/ 	.word	0x00000060
        /*0350*/ 	.short	0x010a
        /*0352*/ 	.byte	0x08
	.zero		1


	//   ....[39]....
        /*0354*/ 	.word	0x00002200
        /*0358*/ 	.word	0x000000ff
        /*035c*/ 	.word	0x000000e8
        /*0360*/ 	.short	0x0101
        /*0362*/ 	.byte	0x2c
	.zero		1


	//   ....[40]....
        /*0364*/ 	.word	0x00002230
        /*0368*/ 	.word	0x000000ff
        /*036c*/ 	.word	0x00000060
        /*0370*/ 	.short	0x010a
        /*0372*/ 	.byte	0x04
	.zero		1


	//   ....[41]....
        /*0374*/ 	.word	0x000023f0
        /*0378*/ 	.word	0x000000ff
        /*037c*/ 	.word	0x00000060
        /*0380*/ 	.short	0x010a
        /*0382*/ 	.byte	0x21
	.zero		1


	//   ....[42]....
        /*0384*/ 	.word	0x00002560
        /*0388*/ 	.word	0x000000ff
        /*038c*/ 	.word	0x00000060
        /*0390*/ 	.short	0x010a
        /*0392*/ 	.byte	0x08
	.zero		1


	//   ....[43]....
        /*0394*/ 	.word	0x000027c0
        /*0398*/ 	.word	0x000000ff
        /*039c*/ 	.word	0x000000f0
        /*03a0*/ 	.short	0x010a
        /*03a2*/ 	.byte	0x2c
	.zero		1


	//   ....[44]....
        /*03a4*/ 	.word	0x00002880
        /*03a8*/ 	.word	0x000000ff
        /*03ac*/ 	.word	0x00000000
        /*03b0*/ 	.short	0x0101
        /*03b2*/ 	.byte	0x04
	.zero		1


	//   ....[45]....
        /*03b4*/ 	.word	0x00002e70
        /*03b8*/ 	.word	0x000000ff
        /*03bc*/ 	.word	0x00000000
        /*03c0*/ 	.short	0x010a
        /*03c2*/ 	.byte	0x04
	.zero		1


	//   ....[46]....
        /*03c4*/ 	.word	0x00002f10
        /*03c8*/ 	.word	0x000000ff
        /*03cc*/ 	.word	0x00000000
        /*03d0*/ 	.short	0x010a
        /*03d2*/ 	.byte	0x05
	.zero		1


	//   ....[47]....
        /*03d4*/ 	.word	0x00002fb0
        /*03d8*/ 	.word	0x000000ff
        /*03dc*/ 	.word	0x00000000
        /*03e0*/ 	.short	0x010a
        /*03e2*/ 	.byte	0x05
	.zero		1


	//   ....[48]....
        /*03e4*/ 	.word	0x00003050
        /*03e8*/ 	.word	0x000000ff
        /*03ec*/ 	.word	0x00000000
        /*03f0*/ 	.short	0x010a
        /*03f2*/ 	.byte	0x05
	.zero		1


	//   ....[49]....
        /*03f4*/ 	.word	0x000030f0
        /*03f8*/ 	.word	0x000000ff
        /*03fc*/ 	.word	0x00000000
        /*0400*/ 	.short	0x010a
        /*0402*/ 	.byte	0x05
	.zero		1


	//   ....[50]....
        /*0404*/ 	.word	0x00003190
        /*0408*/ 	.word	0x000000ff
        /*040c*/ 	.word	0x00000000
        /*0410*/ 	.short	0x010a
        /*0412*/ 	.byte	0x05
	.zero		1


	//   ....[51]....
        /*0414*/ 	.word	0x00003230
        /*0418*/ 	.word	0x000000ff
        /*041c*/ 	.word	0x00000000
        /*0420*/ 	.short	0x010a
        /*0422*/ 	.byte	0x05
	.zero		1


	//   ....[52]....
        /*0424*/ 	.word	0x000032d0
        /*0428*/ 	.word	0x000000ff
        /*042c*/ 	.word	0x00000000
        /*0430*/ 	.short	0x010a
        /*0432*/ 	.byte	0x05
	.zero		1


	//   ....[53]....
        /*0434*/ 	.word	0x00003370
        /*0438*/ 	.word	0x000000ff
        /*043c*/ 	.word	0x00000000
        /*0440*/ 	.short	0x010a
        /*0442*/ 	.byte	0x05
	.zero		1


	//   ....[54]....
        /*0444*/ 	.word	0x00003410
        /*0448*/ 	.word	0x000000ff
        /*044c*/ 	.word	0x00000000
        /*0450*/ 	.short	0x010a
        /*0452*/ 	.byte	0x05
	.zero		1


	//   ....[55]....
        /*0454*/ 	.word	0x000034b0
        /*0458*/ 	.word	0x000000ff
        /*045c*/ 	.word	0x00000000
        /*0460*/ 	.short	0x010a
        /*0462*/ 	.byte	0x05
	.zero		1


	//   ....[56]....
        /*0464*/ 	.word	0x00003560
        /*0468*/ 	.word	0x00000000
        /*046c*/ 	.word	0x00000000
        /*0470*/ 	.short	0x010a
        /*0472*/ 	.byte	0xff
	.zero		1


	//   ....[57]....
        /*0474*/ 	.word	0x000036b0
        /*0478*/ 	.word	0x000000ff
        /*047c*/ 	.word	0x000000f8
        /*0480*/ 	.short	0x010a
        /*0482*/ 	.byte	0x04
	.zero		1


	//   ....[58]....
        /*0484*/ 	.word	0x00003750
        /*0488*/ 	.word	0x000000ff
        /*048c*/ 	.word	0x000000f0
        /*0490*/ 	.short	0x010a
        /*0492*/ 	.byte	0x04
	.zero		1


	//   ....[59]....
        /*0494*/ 	.word	0x000037f0
        /*0498*/ 	.word	0x000000ff
        /*049c*/ 	.word	0x00000000
        /*04a0*/ 	.short	0x0101
        /*04a2*/ 	.byte	0x05
	.zero		1


	//   ....[60]....
        /*04a4*/ 	.word	0x00003830
        /*04a8*/ 	.word	0x000000ff
        /*04ac*/ 	.word	0x000000f8
        /*04b0*/ 	.short	0x0106
        /*04b2*/ 	.byte	0x04
	.zero		1


	//   ....[61]....
        /*04b4*/ 	.word	0x00003870
        /*04b8*/ 	.word	0x00000000
        /*04bc*/ 	.word	0x000000f8
        /*04c0*/ 	.short	0x010a
        /*04c2*/ 	.byte	0xff
	.zero		1


	//   ....[62]....
        /*04c4*/ 	.word	0x00003d70
        /*04c8*/ 	.word	0x000000ff
        /*04cc*/ 	.word	0x000000f0
        /*04d0*/ 	.short	0x010a
        /*04d2*/ 	.byte	0x13
	.zero		1


	//   ....[63]....
        /*04d4*/ 	.word	0x00003e20
        /*04d8*/ 	.word	0x000000ff
        /*04dc*/ 	.word	0x00000000
        /*04e0*/ 	.short	0x0101
        /*04e2*/ 	.byte	0x1d
	.zero		1


	//   ....[64]....
        /*04e4*/ 	.word	0x00003e30
        /*04e8*/ 	.word	0x000000ff
        /*04ec*/ 	.word	0x00000110
        /*04f0*/ 	.short	0x010a
        /*04f2*/ 	.byte	0x17
	.zero		1


	//   ....[65]....
        /*04f4*/ 	.word	0x00003ec0
        /*04f8*/ 	.word	0x000000ff
        /*04fc*/ 	.word	0x00000000
        /*0500*/ 	.short	0x010a
        /*0502*/ 	.byte	0x04
	.zero		1


	//   ....[66]....
        /*0504*/ 	.word	0x00003f60
        /*0508*/ 	.word	0x000000ff
        /*050c*/ 	.word	0x00000000
        /*0510*/ 	.short	0x010a
        /*0512*/ 	.byte	0x0f
	.zero		1


	//   ....[67]....
        /*0514*/ 	.word	0x000040a0
        /*0518*/ 	.word	0x000000ff
        /*051c*/ 	.word	0x00000000
        /*0520*/ 	.short	0x010a
        /*0522*/ 	.byte	0x04
	.zero		1


	//   ....[68]....
        /*0524*/ 	.word	0x000042c0
        /*0528*/ 	.word	0x000000ff
        /*052c*/ 	.word	0x00000000
        /*0530*/ 	.short	0x010a
        /*0532*/ 	.byte	0x04
	.zero		1


	//   ....[69]....
        /*0534*/ 	.word	0x00004350
        /*0538*/ 	.word	0x000000ff
        /*053c*/ 	.word	0x00000000
        /*0540*/ 	.short	0x010a
        /*0542*/ 	.byte	0x04
	.zero		1


	//   ....[70]....
        /*0544*/ 	.word	0x00004b00
        /*0548*/ 	.word	0x000000ff
        /*054c*/ 	.word	0x000000f0
        /*0550*/ 	.short	0x010a
        /*0552*/ 	.byte	0x16
	.zero		1


	//   ....[71]....
        /*0554*/ 	.word	0x00004ba0
        /*0558*/ 	.word	0x000000ff
        /*055c*/ 	.word	0x00000000
        /*0560*/ 	.short	0x0101
        /*0562*/ 	.byte	0x2e
	.zero		1


	//   ....[72]....
        /*0564*/ 	.word	0x000050d0
        /*0568*/ 	.word	0x000000ff
        /*056c*/ 	.word	0x000000e8
        /*0570*/ 	.short	0x010a
        /*0572*/ 	.byte	0x16
	.zero		1


	//   ....[73]....
        /*0574*/ 	.word	0x000056c0
        /*0578*/ 	.word	0x000000ff
        /*057c*/ 	.word	0x000000d0
        /*0580*/ 	.short	0x010a
        /*0582*/ 	.byte	0x16
	.zero		1


	//   ....[74]....
        /*0584*/ 	.word	0x00005850
        /*0588*/ 	.word	0x000000ff
        /*058c*/ 	.word	0x000000c0
        /*0590*/ 	.short	0x010b
        /*0592*/ 	.byte	0x16
	.zero		1


	//   ....[75]....
        /*0594*/ 	.word	0x00005860
        /*0598*/ 	.word	0x000000ff
        /*059c*/ 	.word	0x00000000
        /*05a0*/ 	.short	0x0101
        /*05a2*/ 	.byte	0x31
	.zero		1


	//   ....[76]....
        /*05a4*/ 	.word	0x00005870
        /*05a8*/ 	.word	0x000000ff
        /*05ac*/ 	.word	0x000000d8
        /*05b0*/ 	.short	0x010a
        /*05b2*/ 	.byte	0x16
	.zero		1


	//   ....[77]....
        /*05b4*/ 	.word	0x000059f0
        /*05b8*/ 	.word	0x000000ff
        /*05bc*/ 	.word	0x000000c8
        /*05c0*/ 	.short	0x010b
        /*05c2*/ 	.byte	0x16
	.zero		1


	//   ....[78]....
        /*05c4*/ 	.word	0x00005a00
        /*05c8*/ 	.word	0x000000ff
        /*05cc*/ 	.word	0x00000000
        /*05d0*/ 	.short	0x0101
        /*05d2*/ 	.byte	0x30
	.zero		1


	//   ....[79]....
        /*05d4*/ 	.word	0x00005a30
        /*05d8*/ 	.word	0x000000ff
        /*05dc*/ 	.word	0x000000d0
        /*05e0*/ 	.short	0x010a
        /*05e2*/ 	.byte	0x16
	.zero		1


	//   ....[80]....
        /*05e4*/ 	.word	0x00005a70
        /*05e8*/ 	.word	0x00000000
        /*05ec*/ 	.word	0x000000d8
        /*05f0*/ 	.short	0x010a
        /*05f2*/ 	.byte	0xff
	.zero		1


	//   ....[81]....
        /*05f4*/ 	.word	0x00005e00
        /*05f8*/ 	.word	0x000000ff
        /*05fc*/ 	.word	0x000000f0
        /*0600*/ 	.short	0x010a
        /*0602*/ 	.byte	0x31
	.zero		1


	//   ....[82]....
        /*0604*/ 	.word	0x00005ec0
        /*0608*/ 	.word	0x000000ff
        /*060c*/ 	.word	0x00000000
        /*0610*/ 	.short	0x0101
        /*0612*/ 	.byte	0x04
	.zero		1


	//   ....[83]....
        /*0614*/ 	.word	0x00007100
        /*0618*/ 	.word	0x00000000
        /*061c*/ 	.word	0x000000c0
        /*0620*/ 	.short	0x010a
        /*0622*/ 	.byte	0xff
	.zero		1


	//   ....[84]....
        /*0624*/ 	.word	0x00007140
        /*0628*/ 	.word	0x000000b7
        /*062c*/ 	.word	0x00000100
        /*0630*/ 	.short	0x010a
        /*0632*/ 	.byte	0xff
	.zero		1


	//   ....[85]....
        /*0634*/ 	.word	0x00007280
        /*0638*/ 	.word	0x00000000
        /*063c*/ 	.word	0x000000c0
        /*0640*/ 	.short	0x010a
        /*0642*/ 	.byte	0xff
	.zero		1


	//   ....[86]....
        /*0644*/ 	.word	0x000073d0
        /*0648*/ 	.word	0x00000002
        /*064c*/ 	.word	0x00000000
        /*0650*/ 	.short	0x0101
        /*0652*/ 	.byte	0xff
	.zero		1


	//   ....[87]....
        /*0654*/ 	.word	0x00007430
        /*0658*/ 	.word	0x000000b7
        /*065c*/ 	.word	0x00000100
        /*0660*/ 	.short	0x010a
        /*0662*/ 	.byte	0xff
	.zero		1


	//   ....[88]....
        /*0664*/ 	.word	0x000087e0
        /*0668*/ 	.word	0x000000c5
        /*066c*/ 	.word	0x000000c0
        /*0670*/ 	.short	0x010a
        /*0672*/ 	.byte	0xff
	.zero		1


	//   ....[89]....
        /*0674*/ 	.word	0x000088c0
        /*0678*/ 	.word	0x000000c5
        /*067c*/ 	.word	0x000000c0
        /*0680*/ 	.short	0x010a
        /*0682*/ 	.byte	0xff
	.zero		1


	//   ....[90]....
        /*0684*/ 	.word	0x000089f0
        /*0688*/ 	.word	0x00000000
        /*068c*/ 	.word	0x00000000
        /*0690*/ 	.short	0x0101
        /*0692*/ 	.byte	0xff
	.zero		1


	//   ....[91]....
        /*0694*/ 	.word	0x00009010
        /*0698*/ 	.word	0x000000ff
        /*069c*/ 	.word	0x00000000
        /*06a0*/ 	.short	0x0101
        /*06a2*/ 	.byte	0x04
	.zero		1


	//   ....[92]....
        /*06a4*/ 	.word	0x00009e80
        /*06a8*/ 	.word	0x00000000
        /*06ac*/ 	.word	0x00000060
        /*06b0*/ 	.short	0x010a
        /*06b2*/ 	.byte	0xff
	.zero		1


	//   ....[93]....
        /*06b4*/ 	.word	0x00009ee0
        /*06b8*/ 	.word	0x00000000
        /*06bc*/ 	.word	0x00000060
        /*06c0*/ 	.short	0x010a
        /*06c2*/ 	.byte	0xff
	.zero		1


	//   ....[94]....
        /*06c4*/ 	.word	0x00009f40
        /*06c8*/ 	.word	0x00000000
        /*06cc*/ 	.word	0x000000f0
        /*06d0*/ 	.short	0x010a
        /*06d2*/ 	.byte	0xff
	.zero		1


	//   ....[95]....
        /*06d4*/ 	.word	0x00009fa0
        /*06d8*/ 	.word	0x00000000
        /*06dc*/ 	.word	0x00000000
        /*06e0*/ 	.short	0x010a
        /*06e2*/ 	.byte	0xff
	.zero		1


	//   ....[96]....
        /*06e4*/ 	.word	0x0000a000
        /*06e8*/ 	.word	0x00000000
        /*06ec*/ 	.word	0x00000000
        /*06f0*/ 	.short	0x010a
        /*06f2*/ 	.byte	0xff
	.zero		1


	//   ....[97]....
        /*06f4*/ 	.word	0x0000a060
        /*06f8*/ 	.word	0x00000000
        /*06fc*/ 	.word	0x00000000
        /*0700*/ 	.short	0x010a
        /*0702*/ 	.byte	0xff
	.zero		1


	//   ....[98]....
        /*0704*/ 	.word	0x0000a0c0
        /*0708*/ 	.word	0x00000000
        /*070c*/ 	.word	0x00000000
        /*0710*/ 	.short	0x010a
        /*0712*/ 	.byte	0xff
	.zero		1


	//   ....[99]....
        /*0714*/ 	.word	0x0000a120
        /*0718*/ 	.word	0x00000000
        /*071c*/ 	.word	0x00000000
        /*0720*/ 	.short	0x010a
        /*0722*/ 	.byte	0xff
	.zero		1


	//   ....[100]....
        /*0724*/ 	.word	0x0000a180
        /*0728*/ 	.word	0x00000000
        /*072c*/ 	.word	0x00000000
        /*0730*/ 	.short	0x010a
        /*0732*/ 	.byte	0xff
	.zero		1


	//   ....[101]....
        /*0734*/ 	.word	0x0000a1e0
        /*0738*/ 	.word	0x00000000
        /*073c*/ 	.word	0x00000000
        /*0740*/ 	.short	0x010a
        /*0742*/ 	.byte	0xff
	.zero		1


	//   ....[102]....
        /*0744*/ 	.word	0x0000a240
        /*0748*/ 	.word	0x00000000
        /*074c*/ 	.word	0x00000000
        /*0750*/ 	.short	0x010a
        /*0752*/ 	.byte	0xff
	.zero		1


	//   ....[103]....
        /*0754*/ 	.word	0x0000a2a0
        /*0758*/ 	.word	0x00000000
        /*075c*/ 	.word	0x00000000
        /*0760*/ 	.short	0x010a
        /*0762*/ 	.byte	0xff
	.zero		1


	//   ....[104]....
        /*0764*/ 	.word	0x0000a300
        /*0768*/ 	.word	0x00000000
        /*076c*/ 	.word	0x00000000
        /*0770*/ 	.short	0x010a
        /*0772*/ 	.byte	0xff
	.zero		1


	//   ....[105]....
        /*0774*/ 	.word	0x0000a360
        /*0778*/ 	.word	0x00000000
        /*077c*/ 	.word	0x00000000
        /*0780*/ 	.short	0x010a
        /*0782*/ 	.byte	0xff
	.zero		1


	//   ....[106]....
        /*0784*/ 	.word	0x0000a3c0
        /*0788*/ 	.word	0x00000004
        /*078c*/ 	.word	0x000000f8
        /*0790*/ 	.short	0x010a
        /*0792*/ 	.byte	0xff
	.zero		1


	//   ....[107]....
        /*0794*/ 	.word	0x0000a420
        /*0798*/ 	.word	0x00000004
        /*079c*/ 	.word	0x000000f0
        /*07a0*/ 	.short	0x010a
        /*07a2*/ 	.byte	0xff
	.zero		1


	//   ....[108]....
        /*07a4*/ 	.word	0x0000a480
        /*07a8*/ 	.word	0x00000000
        /*07ac*/ 	.word	0x000000f0
        /*07b0*/ 	.short	0x010a
        /*07b2*/ 	.byte	0xff
	.zero		1


	//   ....[109]....
        /*07b4*/ 	.word	0x0000a4e0
        /*07b8*/ 	.word	0x00000005
        /*07bc*/ 	.word	0x00000110
        /*07c0*/ 	.short	0x010a
        /*07c2*/ 	.byte	0xff
	.zero		1


	//   ....[110]....
        /*07c4*/ 	.word	0x0000a540
        /*07c8*/ 	.word	0x00000000
        /*07cc*/ 	.word	0x00000000
        /*07d0*/ 	.short	0x010a
        /*07d2*/ 	.byte	0xff
	.zero		1


	//   ....[111]....
        /*07d4*/ 	.word	0x0000a5a0
        /*07d8*/ 	.word	0x00000000
        /*07dc*/ 	.word	0x00000000
        /*07e0*/ 	.short	0x010a
        /*07e2*/ 	.byte	0xff
	.zero		1


	//   ....[112]....
        /*07e4*/ 	.word	0x0000a600
        /*07e8*/ 	.word	0x00000000
        /*07ec*/ 	.word	0x00000000
        /*07f0*/ 	.short	0x010a
        /*07f2*/ 	.byte	0xff
	.zero		1


	//   ....[113]....
        /*07f4*/ 	.word	0x0000a660
        /*07f8*/ 	.word	0x00000000
        /*07fc*/ 	.word	0x000000f0
        /*0800*/ 	.short	0x010a
        /*0802*/ 	.byte	0xff
	.zero		1


	//   ....[114]....
        /*0804*/ 	.word	0x0000a6c0
        /*0808*/ 	.word	0x00000003
        /*080c*/ 	.word	0x000000e8
        /*0810*/ 	.short	0x010a
        /*0812*/ 	.byte	0xff
	.zero		1


	//   ....[115]....
        /*0814*/ 	.word	0x0000a720
        /*0818*/ 	.word	0x00000000
        /*081c*/ 	.word	0x000000d0
        /*0820*/ 	.short	0x010a
        /*0822*/ 	.byte	0xff
	.zero		1


	//   ....[116]....
        /*0824*/ 	.word	0x0000a780
        /*0828*/ 	.word	0x00000000
        /*082c*/ 	.word	0x000000d8
        /*0830*/ 	.short	0x010a
        /*0832*/ 	.byte	0xff
	.zero		1


	//   ....[117]....
        /*0834*/ 	.word	0x0000a7e0
        /*0838*/ 	.word	0x00000000
        /*083c*/ 	.word	0x000000d0
        /*0840*/ 	.short	0x010a
        /*0842*/ 	.byte	0xff
	.zero		1


	//   ....[118]....
        /*0844*/ 	.word	0x0000a840
        /*0848*/ 	.word	0x00000000
        /*084c*/ 	.word	0x000000f0
        /*0850*/ 	.short	0x010a
        /*0852*/ 	.byte	0xff
	.zero		1


	//   ....[119]....
        /*0854*/ 	.word	0x0000a890
        /*0858*/ 	.word	0x00000000
        /*085c*/ 	.word	0x000000c0
        /*0860*/ 	.short	0x010a
        /*0862*/ 	.byte	0xff
	.zero		1


	//   ....[120]....
        /*0864*/ 	.word	0x0000a8e0
        /*0868*/ 	.word	0x000000b7
        /*086c*/ 	.word	0x00000100
        /*0870*/ 	.short	0x010a
        /*0872*/ 	.byte	0xff
	.zero		1


	//   ....[121]....
        /*0874*/ 	.word	0x0000a930
        /*0878*/ 	.word	0x000000c5
        /*087c*/ 	.word	0x000000c0
        /*0880*/ 	.short	0x010a
        /*0882*/ 	.byte	0xff
	.zero		1


	//----- nvinfo : EIATTR_NUM_MBARRIERS
	.align		4
.L_47:
        /*0884*/ 	.byte	0x03, 0x38
        /*0886*/ 	.short	0x0024


	//----- nvinfo : EIATTR_EXIT_INSTR_OFFSETS
	.align		4
        /*0888*/ 	.byte	0x04, 0x1c
        /*088a*/ 	.short	(.L_49 - .L_48)


	//   ....[0]....
.L_48:
        /*088c*/ 	.word	0x00003590


	//   ....[1]....
        /*0890*/ 	.word	0x00003840


	//   ....[2]....
        /*0894*/ 	.word	0x000038a0


	//   ....[3]....
        /*0898*/ 	.word	0x000045c0


	//   ....[4]....
        /*089c*/ 	.word	0x00005aa0


	//   ....[5]....
        /*08a0*/ 	.word	0x00005ae0


	//   ....[6]....
        /*08a4*/ 	.word	0x00009e60


	//----- nvinfo : EIATTR_MAX_THREADS
	.align		4
.L_49:
        /*08a8*/ 	.byte	0x04, 0x05
        /*08aa*/ 	.short	(.L_51 - .L_50)
.L_50:
        /*08ac*/ 	.word	0x00000100
        /*08b0*/ 	.word	0x00000001
        /*08b4*/ 	.word	0x00000001


	//----- nvinfo : EIATTR_CRS_STACK_SIZE
	.align		4
.L_51:
        /*08b8*/ 	.byte	0x04, 0x1e
        /*08ba*/ 	.short	(.L_53 - .L_52)
.L_52:
        /*08bc*/ 	.word	0x00000000


	//----- nvinfo : EIATTR_CBANK_PARAM_SIZE
	.align		4
.L_53:
        /*08c0*/ 	.byte	0x03, 0x19
        /*08c2*/ 	.short	0x0900


	//----- nvinfo : EIATTR_PARAM_CBANK
	.align		4
        /*08c4*/ 	.byte	0x04, 0x0a
        /*08c6*/ 	.short	(.L_55 - .L_54)
	.align		4
.L_54:
        /*08c8*/ 	.word	index@(.nv.constant0._ZN7cutlass13device_kernelINS_4conv6kernel13ConvUniversalINS1_16ConvProblemShapeILNS1_8OperatorE2ELi3EEENS1_10collective14CollectiveConvINS1_47MainloopSm100TmaUmmaWarpSpecializedImplicitGemmILS5_2ELi12ELi3ELi1ELi2EN4cute5tupleIJNSA_1CILi1EEESD_SD_EEEEENSB_IJNSC_ILi128EEENSB_IJSG_EEENSB_IJNSC_ILi64EEEEEEEEENS_12float_e4m3_tESL_NSA_8TiledMMAINSA_8MMA_AtomIJNSA_10MMA_TraitsINSA_19SM100_MMA_F8F6F4_SSEJSL_SL_fSG_SG_NSA_17integral_constantINSA_4UMMA5MajorELSS_1EEEST_NSQ_INSR_7ScaleInELSU_0EEESV_EEEEEENSA_6LayoutISE_NSB_IJNSC_ILi0EEESZ_SZ_EEEEENSB_IJNSA_10UnderscoreES12_S12_EEEEENS7_6detail27Sm100ImplicitGemmTileTraitsINSA_13SM90_TMA_LOADENSA_14ComposedLayoutINSA_7SwizzleILi3ELi4ELi3EEENSA_18smem_ptr_flag_bitsILi8EEENSY_INSB_IJSG_NSC_ILi8EEEEEENSB_IJSD_SG_EEEEEEEvEENS16_INSA_20SM90_TMA_LOAD_IM2COLES1H_vEEEENS_8epilogue10collective18CollectiveEpilogueINS1M_23Sm100TmaWarpSpecializedILi2ELi2ELi64ELb0ELb0EEEJSK_NSB_IJNSY_ISG_SD_EENSY_ISI_SD_EEEEESL_NSB_IJlNSB_IJSD_lllEEESZ_EEESL_S1V_NS1M_6fusion15FusionCallbacksIS1Q_NS1W_17LinearCombinationISL_fSL_fLNS_15FloatRoundStyleE2EEESK_S1T_JEEENSA_5SM1004TMEM4LOAD26SM100_TMEM_LOAD_32dp32b64xES17_NS18_INS19_ILi2ELi4ELi3EEES1C_NSY_INSB_IJS1D_SI_EEENSB_IJSI_SD_EEEEEEENSA_39AutoVectorizingCopyWithAssumedAlignmentILi128EEENSA_14SM90_TMA_STOREES2A_S2C_S2C_EEEvvEEEEvNT_6ParamsE)
        /*08cc*/ 	.short	0x0380
        /*08ce*/ 	.short	0x0900


	//----- nvinfo : EIATTR_SW_WAR
	.align		4
.L_55:
        /*08d0*/ 	.byte	0x04, 0x36
        /*08d2*/ 	.short	(.L_57 - .L_56)
.L_56:
        /*08d4*/ 	.word	0x00000008
.L_57:


//--------------------- .nv.callgraph             --------------------------
	.section	.nv.callgraph,"",@"SHT_CUDA_CALLGRAPH"
	.align	4
	.sectionentsize	8
	.align		4
        /*0000*/ 	.word	0x00000000
	.align		4
        /*0004*/ 	.word	0xffffffff
	.align		4
        /*0008*/ 	.word	index@(_ZN7cutlass13device_kernelINS_4conv6kernel13ConvUniversalINS1_16ConvProblemShapeILNS1_8OperatorE2ELi3EEENS1_10collective14CollectiveConvINS1_47MainloopSm100TmaUmmaWarpSpecializedImplicitGemmILS5_2ELi12ELi3ELi1ELi2EN4cute5tupleIJNSA_1CILi1EEESD_SD_EEEEENSB_IJNSC_ILi128EEENSB_IJSG_EEENSB_IJNSC_ILi64EEEEEEEEENS_12float_e4m3_tESL_NSA_8TiledMMAINSA_8MMA_AtomIJNSA_10MMA_TraitsINSA_19SM100_MMA_F8F6F4_SSEJSL_SL_fSG_SG_NSA_17integral_constantINSA_4UMMA5MajorELSS_1EEEST_NSQ_INSR_7ScaleInELSU_0EEESV_EEEEEENSA_6LayoutISE_NSB_IJNSC_ILi0EEESZ_SZ_EEEEENSB_IJNSA_10UnderscoreES12_S12_EEEEENS7_6detail27Sm100ImplicitGemmTileTraitsINSA_13SM90_TMA_LOADENSA_14ComposedLayoutINSA_7SwizzleILi3ELi4ELi3EEENSA_18smem_ptr_flag_bitsILi8EEENSY_INSB_IJSG_NSC_ILi8EEEEEENSB_IJSD_SG_EEEEEEEvEENS16_INSA_20SM90_TMA_LOAD_IM2COLES1H_vEEEENS_8epilogue10collective18CollectiveEpilogueINS1M_23Sm100TmaWarpSpecializedILi2ELi2ELi64ELb0ELb0EEEJSK_NSB_IJNSY_ISG_SD_EENSY_ISI_SD_EEEEESL_NSB_IJlNSB_IJSD_lllEEESZ_EEESL_S1V_NS1M_6fusion15FusionCallbacksIS1Q_NS1W_17LinearCombinationISL_fSL_fLNS_15FloatRoundStyleE2EEESK_S1T_JEEENSA_5SM1004TMEM4LOAD26SM100_TMEM_LOAD_32dp32b64xES17_NS18_INS19_ILi2ELi4ELi3EEES1C_NSY_INSB_IJS1D_SI_EEENSB_IJSI_SD_EEEEEEENSA_39AutoVectorizingCopyWithAssumedAlignmentILi128EEENSA_14SM90_TMA_STOREES2A_S2C_S2C_EEEvvEEEEvNT_6ParamsE)
	.align		4
        /*000c*/ 	.word	index@(__assertfail)
	.align		4
        /*0010*/ 	.word	0x00000000
	.align		4
        /*0014*/ 	.word	0xfffffffe
	.align		4
        /*0018*/ 	.word	0x00000000
	.align		4
        /*001c*/ 	.word	0xfffffffd
	.align		4
        /*0020*/ 	.word	0x00000000
	.align		4
        /*0024*/ 	.word	0xfffffffc


//--------------------- .nv.constant4             --------------------------
	.section	.nv.constant4,"a",@progbits
	.align	8
	.align		8
.nv.constant4:
        /*0000*/ 	.dword	__assertfail
	.align		8
        /*0008*/ 	.dword	__unnamed_1
	.align		8
        /*0010*/ 	.dword	__unnamed_2
	.align		8
        /*0018*/ 	.dword	_ZN39_INTERNAL_e14d3cf2_4_k_cu_45d28440_33444cuda3std3__45__cpo5beginE
	.align		8
        /*0020*/ 	.dword	_ZN39_INTERNAL_e14d3cf2_4_k_cu_45d28440_33444cuda3std3__45__cpo3endE
	.align		8
        /*0028*/ 	.dword	_ZN39_INTERNAL_e14d3cf2_4_k_cu_45d28440_33444cuda3std3__45__cpo6cbeginE
	.align		8
        /*0030*/ 	.dword	_ZN39_INTERNAL_e14d3cf2_4_k_cu_45d28440_33444cuda3std3__45__cpo4cendE
	.align		8
        /*0038*/ 	.dword	_ZN39_INTERNAL_e14d3cf2_4_k_cu_45d28440_33444cuda3std3__441_GLOBAL__N__e14d3cf2_4_k_cu_45d28440_33446ignoreE
	.align		8
        /*0040*/ 	.dword	_ZN39_INTERNAL_e14d3cf2_4_k_cu_45d28440_33444cuda3std3__419piecewise_constructE
	.align		8
        /*0048*/ 	.dword	_ZN39_INTERNAL_e14d3cf2_4_k_cu_45d28440_33444cuda3std3__48in_placeE
	.align		8
        /*0050*/ 	.dword	_ZN39_INTERNAL_e14d3cf2_4_k_cu_45d28440_33444cuda3std6ranges3__45__cpo4swapE
	.align		8
        /*0058*/ 	.dword	_ZN39_INTERNAL_e14d3cf2_4_k_cu_45d28440_33444cuda3std6ranges3__45__cpo9iter_moveE
	.align		8
        /*0060*/ 	.dword	_ZN39_INTERNAL_e14d3cf2_4_k_cu_45d28440_33444cute7productE
	.align		8
        /*0068*/ 	.dword	_ZN39_INTERNAL_e14d3cf2_4_k_cu_45d28440_33444cute1_E
	.align		8
        /*0070*/ 	.dword	$str$27
	.align		8
        /*0078*/ 	.dword	$str$28
	.align		8
        /*0080*/ 	.dword	$str$29
	.align		8
        /*0088*/ 	.dword	$str$30


//--------------------- .text._ZN7cutlass13device_kernelINS_4conv6kernel13ConvUniversalINS1_16ConvProblemShapeILNS1_8OperatorE2ELi3EEENS1_10collective14CollectiveConvINS1_47MainloopSm100TmaUmmaWarpSpecializedImplicitGemmILS5_2ELi12ELi3ELi1ELi2EN4cute5tupleIJNSA_1CILi1EEESD_SD_EEEEENSB_IJNSC_ILi128EEENSB_IJSG_EEENSB_IJNSC_ILi64EEEEEEEEENS_12float_e4m3_tESL_NSA_8TiledMMAINSA_8MMA_AtomIJNSA_10MMA_TraitsINSA_19SM100_MMA_F8F6F4_SSEJSL_SL_fSG_SG_NSA_17integral_constantINSA_4UMMA5MajorELSS_1EEEST_NSQ_INSR_7ScaleInELSU_0EEESV_EEEEEENSA_6LayoutISE_NSB_IJNSC_ILi0EEESZ_SZ_EEEEENSB_IJNSA_10UnderscoreES12_S12_EEEEENS7_6detail27Sm100ImplicitGemmTileTraitsINSA_13SM90_TMA_LOADENSA_14ComposedLayoutINSA_7SwizzleILi3ELi4ELi3EEENSA_18smem_ptr_flag_bitsILi8EEENSY_INSB_IJSG_NSC_ILi8EEEEEENSB_IJSD_SG_EEEEEEEvEENS16_INSA_20SM90_TMA_LOAD_IM2COLES1H_vEEEENS_8epilogue10collective18CollectiveEpilogueINS1M_23Sm100TmaWarpSpecializedILi2ELi2ELi64ELb0ELb0EEEJSK_NSB_IJNSY_ISG_SD_EENSY_ISI_SD_EEEEESL_NSB_IJlNSB_IJSD_lllEEESZ_EEESL_S1V_NS1M_6fusion15FusionCallbacksIS1Q_NS1W_17LinearCombinationISL_fSL_fLNS_15FloatRoundStyleE2EEESK_S1T_JEEENSA_5SM1004TMEM4LOAD26SM100_TMEM_LOAD_32dp32b64xES17_NS18_INS19_ILi2ELi4ELi3EEES1C_NSY_INSB_IJS1D_SI_EEENSB_IJSI_SD_EEEEEEENSA_39AutoVectorizingCopyWithAssumedAlignmentILi128EEENSA_14SM90_TMA_STOREES2A_S2C_S2C_EEEvvEEEEvNT_6ParamsE --------------------------
	.section	.text._ZN7cutlass13device_kernelINS_4conv6kernel13ConvUniversalINS1_16ConvProblemShapeILNS1_8OperatorE2ELi3EEENS1_10collective14CollectiveConvINS1_47MainloopSm100TmaUmmaWarpSpecializedImplicitGemmILS5_2ELi12ELi3ELi1ELi2EN4cute5tupleIJNSA_1CILi1EEESD_SD_EEEEENSB_IJNSC_ILi128EEENSB_IJSG_EEENSB_IJNSC_ILi64EEEEEEEEENS_12float_e4m3_tESL_NSA_8TiledMMAINSA_8MMA_AtomIJNSA_10MMA_TraitsINSA_19SM100_MMA_F8F6F4_SSEJSL_SL_fSG_SG_NSA_17integral_constantINSA_4UMMA5MajorELSS_1EEEST_NSQ_INSR_7ScaleInELSU_0EEESV_EEEEEENSA_6LayoutISE_NSB_IJNSC_ILi0EEESZ_SZ_EEEEENSB_IJNSA_10UnderscoreES12_S12_EEEEENS7_6detail27Sm100ImplicitGemmTileTraitsINSA_13SM90_TMA_LOADENSA_14ComposedLayoutINSA_7SwizzleILi3ELi4ELi3EEENSA_18smem_ptr_flag_bitsILi8EEENSY_INSB_IJSG_NSC_ILi8EEEEEENSB_IJSD_SG_EEEEEEEvEENS16_INSA_20SM90_TMA_LOAD_IM2COLES1H_vEEEENS_8epilogue10collective18CollectiveEpilogueINS1M_23Sm100TmaWarpSpecializedILi2ELi2ELi64ELb0ELb0EEEJSK_NSB_IJNSY_ISG_SD_EENSY_ISI_SD_EEEEESL_NSB_IJlNSB_IJSD_lllEEESZ_EEESL_S1V_NS1M_6fusion15FusionCallbacksIS1Q_NS1W_17LinearCombinationISL_fSL_fLNS_15FloatRoundStyleE2EEESK_S1T_JEEENSA_5SM1004TMEM4LOAD26SM100_TMEM_LOAD_32dp32b64xES17_NS18_INS19_ILi2ELi4ELi3EEES1C_NSY_INSB_IJS1D_SI_EEENSB_IJSI_SD_EEEEEEENSA_39AutoVectorizingCopyWithAssumedAlignmentILi128EEENSA_14SM90_TMA_STOREES2A_S2C_S2C_EEEvvEEEEvNT_6ParamsE,"ax",@progbits
	.align	128
.text._ZN7cutlass13device_kernelINS_4conv6kernel13ConvUniversalINS1_16ConvProblemShapeILNS1_8OperatorE2ELi3EEENS1_10collective14CollectiveConvINS1_47MainloopSm100TmaUmmaWarpSpecializedImplicitGemmILS5_2ELi12ELi3ELi1ELi2EN4cute5tupleIJNSA_1CILi1EEESD_SD_EEEEENSB_IJNSC_ILi128EEENSB_IJSG_EEENSB_IJNSC_ILi64EEEEEEEEENS_12float_e4m3_tESL_NSA_8TiledMMAINSA_8MMA_AtomIJNSA_10MMA_TraitsINSA_19SM100_MMA_F8F6F4_SSEJSL_SL_fSG_SG_NSA_17integral_constantINSA_4UMMA5MajorELSS_1EEEST_NSQ_INSR_7ScaleInELSU_0EEESV_EEEEEENSA_6LayoutISE_NSB_IJNSC_ILi0EEESZ_SZ_EEEEENSB_IJNSA_10UnderscoreES12_S12_EEEEENS7_6detail27Sm100ImplicitGemmTileTraitsINSA_13SM90_TMA_LOADENSA_14ComposedLayoutINSA_7SwizzleILi3ELi4ELi3EEENSA_18smem_ptr_flag_bitsILi8EEENSY_INSB_IJSG_NSC_ILi8EEEEEENSB_IJSD_SG_EEEEEEEvEENS16_INSA_20SM90_TMA_LOAD_IM2COLES1H_vEEEENS_8epilogue10collective18CollectiveEpilogueINS1M_23Sm100TmaWarpSpecializedILi2ELi2ELi64ELb0ELb0EEEJSK_NSB_IJNSY_ISG_SD_EENSY_ISI_SD_EEEEESL_NSB_IJlNSB_IJSD_lllEEESZ_EEESL_S1V_NS1M_6fusion15FusionCallbacksIS1Q_NS1W_17LinearCombinationISL_fSL_fLNS_15FloatRoundStyleE2EEESK_S1T_JEEENSA_5SM1004TMEM4LOAD26SM100_TMEM_LOAD_32dp32b64xES17_NS18_INS19_ILi2ELi4ELi3EEES1C_NSY_INSB_IJS1D_SI_EEENSB_IJSI_SD_EEEEEEENSA_39AutoVectorizingCopyWithAssumedAlignmentILi128EEENSA_14SM90_TMA_STOREES2A_S2C_S2C_EEEvvEEEEvNT_6ParamsE:
        .type           _ZN7cutlass13device_kernelINS_4conv6kernel13ConvUniversalINS1_16ConvProblemShapeILNS1_8OperatorE2ELi3EEENS1_10collective14CollectiveConvINS1_47MainloopSm100TmaUmmaWarpSpecializedImplicitGemmILS5_2ELi12ELi3ELi1ELi2EN4cute5tupleIJNSA_1CILi1EEESD_SD_EEEEENSB_IJNSC_ILi128EEENSB_IJSG_EEENSB_IJNSC_ILi64EEEEEEEEENS_12float_e4m3_tESL_NSA_8TiledMMAINSA_8MMA_AtomIJNSA_10MMA_TraitsINSA_19SM100_MMA_F8F6F4_SSEJSL_SL_fSG_SG_NSA_17integral_constantINSA_4UMMA5MajorELSS_1EEEST_NSQ_INSR_7ScaleInELSU_0EEESV_EEEEEENSA_6LayoutISE_NSB_IJNSC_ILi0EEESZ_SZ_EEEEENSB_IJNSA_10UnderscoreES12_S12_EEEEENS7_6detail27Sm100ImplicitGemmTileTraitsINSA_13SM90_TMA_LOADENSA_14ComposedLayoutINSA_7SwizzleILi3ELi4ELi3EEENSA_18smem_ptr_flag_bitsILi8EEENSY_INSB_IJSG_NSC_ILi8EEEEEENSB_IJSD_SG_EEEEEEEvEENS16_INSA_20SM90_TMA_LOAD_IM2COLES1H_vEEEENS_8epilogue10collective18CollectiveEpilogueINS1M_23Sm100TmaWarpSpecializedILi2ELi2ELi64ELb0ELb0EEEJSK_NSB_IJNSY_ISG_SD_EENSY_ISI_SD_EEEEESL_NSB_IJlNSB_IJSD_lllEEESZ_EEESL_S1V_NS1M_6fusion15FusionCallbacksIS1Q_NS1W_17LinearCombinationISL_fSL_fLNS_15FloatRoundStyleE2EEESK_S1T_JEEENSA_5SM1004TMEM4LOAD26SM100_TMEM_LOAD_32dp32b64xES17_NS18_INS19_ILi2ELi4ELi3EEES1C_NSY_INSB_IJS1D_SI_EEENSB_IJSI_SD_EEEEEEENSA_39AutoVectorizingCopyWithAssumedAlignmentILi128EEENSA_14SM90_TMA_STOREES2A_S2C_S2C_EEEvvEEEEvNT_6ParamsE,@function
        .size           _ZN7cutlass13device_kernelINS_4conv6kernel13ConvUniversalINS1_16ConvProblemShapeILNS1_8OperatorE2ELi3EEENS1_10collective14CollectiveConvINS1_47MainloopSm100TmaUmmaWarpSpecializedImplicitGemmILS5_2ELi12ELi3ELi1ELi2EN4cute5tupleIJNSA_1CILi1EEESD_SD_EEEEENSB_IJNSC_ILi128EEENSB_IJSG_EEENSB_IJNSC_ILi64EEEEEEEEENS_12float_e4m3_tESL_NSA_8TiledMMAINSA_8MMA_AtomIJNSA_10MMA_TraitsINSA_19SM100_MMA_F8F6F4_SSEJSL_SL_fSG_SG_NSA_17integral_constantINSA_4UMMA5MajorELSS_1EEEST_NSQ_INSR_7ScaleInELSU_0EEESV_EEEEEENSA_6LayoutISE_NSB_IJNSC_ILi0EEESZ_SZ_EEEEENSB_IJNSA_10UnderscoreES12_S12_EEEEENS7_6detail27Sm100ImplicitGemmTileTraitsINSA_13SM90_TMA_LOADENSA_14ComposedLayoutINSA_7SwizzleILi3ELi4ELi3EEENSA_18smem_ptr_flag_bitsILi8EEENSY_INSB_IJSG_NSC_ILi8EEEEEENSB_IJSD_SG_EEEEEEEvEENS16_INSA_20SM90_TMA_LOAD_IM2COLES1H_vEEEENS_8epilogue10collective18CollectiveEpilogueINS1M_23Sm100TmaWarpSpecializedILi2ELi2ELi64ELb0ELb0EEEJSK_NSB_IJNSY_ISG_SD_EENSY_ISI_SD_EEEEESL_NSB_IJlNSB_IJSD_lllEEESZ_EEESL_S1V_NS1M_6fusion15FusionCallbacksIS1Q_NS1W_17LinearCombinationISL_fSL_fLNS_15FloatRoundStyleE2EEESK_S1T_JEEENSA_5SM1004TMEM4LOAD26SM100_TMEM_LOAD_32dp32b64xES17_NS18_INS19_ILi2ELi4ELi3EEES1C_NSY_INSB_IJS1D_SI_EEENSB_IJSI_SD_EEEEEEENSA_39AutoVectorizingCopyWithAssumedAlignmentILi128EEENSA_14SM90_TMA_STOREES2A_S2C_S2C_EEEvvEEEEvNT_6ParamsE,(.L_x_158 - _ZN7cutlass13device_kernelINS_4conv6kernel13ConvUniversalINS1_16ConvProblemShapeILNS1_8OperatorE2ELi3EEENS1_10collective14CollectiveConvINS1_47MainloopSm100TmaUmmaWarpSpecializedImplicitGemmILS5_2ELi12ELi3ELi1ELi2EN4cute5tupleIJNSA_1CILi1EEESD_SD_EEEEENSB_IJNSC_ILi128EEENSB_IJSG_EEENSB_IJNSC_ILi64EEEEEEEEENS_12float_e4m3_tESL_NSA_8TiledMMAINSA_8MMA_AtomIJNSA_10MMA_TraitsINSA_19SM100_MMA_F8F6F4_SSEJSL_SL_fSG_SG_NSA_17integral_constantINSA_4UMMA5MajorELSS_1EEEST_NSQ_INSR_7ScaleInELSU_0EEESV_EEEEEENSA_6LayoutISE_NSB_IJNSC_ILi0EEESZ_SZ_EEEEENSB_IJNSA_10UnderscoreES12_S12_EEEEENS7_6detail27Sm100ImplicitGemmTileTraitsINSA_13SM90_TMA_LOADENSA_14ComposedLayoutINSA_7SwizzleILi3ELi4ELi3EEENSA_18smem_ptr_flag_bitsILi8EEENSY_INSB_IJSG_NSC_ILi8EEEEEENSB_IJSD_SG_EEEEEEEvEENS16_INSA_20SM90_TMA_LOAD_IM2COLES1H_vEEEENS_8epilogue10collective18CollectiveEpilogueINS1M_23Sm100TmaWarpSpecializedILi2ELi2ELi64ELb0ELb0EEEJSK_NSB_IJNSY_ISG_SD_EENSY_ISI_SD_EEEEESL_NSB_IJlNSB_IJSD_lllEEESZ_EEESL_S1V_NS1M_6fusion15FusionCallbacksIS1Q_NS1W_17LinearCombinationISL_fSL_fLNS_15FloatRoundStyleE2EEESK_S1T_JEEENSA_5SM1004TMEM4LOAD26SM100_TMEM_LOAD_32dp32b64xES17_NS18_INS19_ILi2ELi4ELi3EEES1C_NSY_INSB_IJS1D_SI_EEENSB_IJSI_SD_EEEEEEENSA_39AutoVectorizingCopyWithAssumedAlignmentILi128EEENSA_14SM90_TMA_STOREES2A_S2C_S2C_EEEvvEEEEvNT_6ParamsE)
        .other          _ZN7cutlass13device_kernelINS_4conv6kernel13ConvUniversalINS1_16ConvProblemShapeILNS1_8OperatorE2ELi3EEENS1_10collective14CollectiveConvINS1_47MainloopSm100TmaUmmaWarpSpecializedImplicitGemmILS5_2ELi12ELi3ELi1ELi2EN4cute5tupleIJNSA_1CILi1EEESD_SD_EEEEENSB_IJNSC_ILi128EEENSB_IJSG_EEENSB_IJNSC_ILi64EEEEEEEEENS_12float_e4m3_tESL_NSA_8TiledMMAINSA_8MMA_AtomIJNSA_10MMA_TraitsINSA_19SM100_MMA_F8F6F4_SSEJSL_SL_fSG_SG_NSA_17integral_constantINSA_4UMMA5MajorELSS_1EEEST_NSQ_INSR_7ScaleInELSU_0EEESV_EEEEEENSA_6LayoutISE_NSB_IJNSC_ILi0EEESZ_SZ_EEEEENSB_IJNSA_10UnderscoreES12_S12_EEEEENS7_6detail27Sm100ImplicitGemmTileTraitsINSA_13SM90_TMA_LOADENSA_14ComposedLayoutINSA_7SwizzleILi3ELi4ELi3EEENSA_18smem_ptr_flag_bitsILi8EEENSY_INSB_IJSG_NSC_ILi8EEEEEENSB_IJSD_SG_EEEEEEEvEENS16_INSA_20SM90_TMA_LOAD_IM2COLES1H_vEEEENS_8epilogue10collective18CollectiveEpilogueINS1M_23Sm100TmaWarpSpecializedILi2ELi2ELi64ELb0ELb0EEEJSK_NSB_IJNSY_ISG_SD_EENSY_ISI_SD_EEEEESL_NSB_IJlNSB_IJSD_lllEEESZ_EEESL_S1V_NS1M_6fusion15FusionCallbacksIS1Q_NS1W_17LinearCombinationISL_fSL_fLNS_15FloatRoundStyleE2EEESK_S1T_JEEENSA_5SM1004TMEM4LOAD26SM100_TMEM_LOAD_32dp32b64xES17_NS18_INS19_ILi2ELi4ELi3EEES1C_NSY_INSB_IJS1D_SI_EEENSB_IJSI_SD_EEEEEEENSA_39AutoVectorizingCopyWithAssumedAlignmentILi128EEENSA_14SM90_TMA_STOREES2A_S2C_S2C_EEEvvEEEEvNT_6ParamsE,@"STO_CUDA_ENTRY STV_DEFAULT"
_ZN7cutlass13device_kernelINS_4conv6kernel13ConvUniversalINS1_16ConvProblemShapeILNS1_8OperatorE2ELi3EEENS1_10collective14CollectiveConvINS1_47MainloopSm100TmaUmmaWarpSpecializedImplicitGemmILS5_2ELi12ELi3ELi1ELi2EN4cute5tupleIJNSA_1CILi1EEESD_SD_EEEEENSB_IJNSC_ILi128EEENSB_IJSG_EEENSB_IJNSC_ILi64EEEEEEEEENS_12float_e4m3_tESL_NSA_8TiledMMAINSA_8MMA_AtomIJNSA_10MMA_TraitsINSA_19SM100_MMA_F8F6F4_SSEJSL_SL_fSG_SG_NSA_17integral_constantINSA_4UMMA5MajorELSS_1EEEST_NSQ_INSR_7ScaleInELSU_0EEESV_EEEEEENSA_6LayoutISE_NSB_IJNSC_ILi0EEESZ_SZ_EEEEENSB_IJNSA_10UnderscoreES12_S12_EEEEENS7_6detail27Sm100ImplicitGemmTileTraitsINSA_13SM90_TMA_LOADENSA_14ComposedLayoutINSA_7SwizzleILi3ELi4ELi3EEENSA_18smem_ptr_flag_bitsILi8EEENSY_INSB_IJSG_NSC_ILi8EEEEEENSB_IJSD_SG_EEEEEEEvEENS16_INSA_20SM90_TMA_LOAD_IM2COLES1H_vEEEENS_8epilogue10collective18CollectiveEpilogueINS1M_23Sm100TmaWarpSpecializedILi2ELi2ELi64ELb0ELb0EEEJSK_NSB_IJNSY_ISG_SD_EENSY_ISI_SD_EEEEESL_NSB_IJlNSB_IJSD_lllEEESZ_EEESL_S1V_NS1M_6fusion15FusionCallbacksIS1Q_NS1W_17LinearCombinationISL_fSL_fLNS_15FloatRoundStyleE2EEESK_S1T_JEEENSA_5SM1004TMEM4LOAD26SM100_TMEM_LOAD_32dp32b64xES17_NS18_INS19_ILi2ELi4ELi3EEES1C_NSY_INSB_IJS1D_SI_EEENSB_IJSI_SD_EEEEEEENSA_39AutoVectorizingCopyWithAssumedAlignmentILi128EEENSA_14SM90_TMA_STOREES2A_S2C_S2C_EEEvvEEEEvNT_6ParamsE:
[----:B------:R-:W1:Y:S01]  /*0000*/  LDC R1, c[0x0][0x37c] ;  /* 0x0000df00ff017b82 */ /* 0x000e620000000800 */
[----:B------:R-:W2:Y:S01]  /*0010*/  S2R R166, SR_TID.X ;  /* 0x0000000000a67919 */ /* 0x000ea20000002100 */
[----:B------:R-:W3:Y:S01]  /*0020*/  LDCU.64 UR8, c[0x0][0x990] ;  /* 0x00013200ff0877ac */ /* 0x000ee20008000a00 */
[----:B-1----:R-:W-:Y:S01]  /*0030*/  VIADD R1, R1, 0xfffffff8 ;  /* 0xfffffff801017836 */ /* 0x002fe20000000000 */
[----:B------:R-:W-:Y:S02]  /*0040*/  PRMT R169, RZ, 0x7610, R169 ;  /* 0x00007610ffa97816 */ /* 0x000fe400000000a9 */
[----:B------:R-:W-:Y:S01]  /*0050*/  ELECT P3, URZ, PT ;  /* 0x0000000000ff782f */ /* 0x000fe20003860000 */
[----:B---3--:R-:W-:-:S04]  /*0060*/  UISETP.NE.U32.AND UP0, UPT, UR8, URZ, UPT ;  /* 0x000000ff0800728c */ /* 0x008fc8000bf05070 */
[----:B------:R-:W-:Y:S01]  /*0070*/  UISETP.NE.AND.EX UP0, UPT, UR9, URZ, UPT, UP0 ;  /* 0x000000ff0900728c */ /* 0x000fe2000bf05300 */
[----:B--2---:R-:W-:-:S05]  /*0080*/  SHF.R.U32.HI R170, RZ, 0x5, R166 ;  /* 0x00000005ffaa7819 */ /* 0x004fca00000116a6 */
[----:B------:R-:W1:Y:S02]  /*0090*/  SHFL.IDX PT, R0, R170, RZ, 0x1f ;  /* 0x00001fffaa007589 */ /* 0x000e6400000e0000 */
[----:B-1----:R-:W-:Y:S01]  /*00a0*/  R2UR UR18, R0 ;  /* 0x00000000001272ca */ /* 0x002fe200000e0000 */
[----:B------:R-:W-:-:S14]  /*00b0*/  BRA.U UP0, `(.L_x_0) ;  /* 0x0000000100307547 */ /* 0x000fdc000b800000 */
[----:B------:R-:W1:Y:S02]  /*00c0*/  LDCU.64 UR4, c[0x0][0x988] ;  /* 0x00013100ff0477ac */ /* 0x000e640008000a00 */
[----:B-1----:R-:W-:-:S04]  /*00d0*/  UISETP.NE.U32.AND UP0, UPT, UR4, URZ, UPT ;  /* 0x000000ff0400728c */ /* 0x002fc8000bf05070 */
[----:B------:R-:W-:-:S09]  /*00e0*/  UISETP.NE.AND.EX UP0, UPT, UR5, URZ, UPT, UP0 ;  /* 0x000000ff0500728c */ /* 0x000fd2000bf05300 */
[----:B------:R-:W-:Y:S05]  /*00f0*/  BRA.U !UP0, `(.L_x_1) ;  /* 0x0000000108147547 */ /* 0x000fea000b800000 */
[----:B------:R-:W1:Y:S01]  /*0100*/  LDC.64 R2, c[0x0][0x988] ;  /* 0x00026200ff027b82 */ /* 0x000e620000000a00 */
[----:B------:R-:W1:Y:S02]  /*0110*/  LDCU.64 UR4, c[0x0][0x358] ;  /* 0x00006b00ff0477ac */ /* 0x000e640008000a00 */
[----:B-1----:R1:W5:Y:S01]  /*0120*/  LDG.E R73, desc[UR4][R2.64] ;  /* 0x0000000402497981 */ /* 0x002362000c1e1900 */
[----:B------:R-:W-:Y:S01]  /*0130*/  HFMA2 R169, -RZ, RZ, 0, 5.9604644775390625e-08 ;  /* 0x00000001ffa97431 */ /* 0x000fe200000001ff */
[----:B------:R-:W-:Y:S05]  /*0140*/  BRA `(.L_x_0) ;  /* 0x00000000000c7947 */ /* 0x000fea0003800000 */
.L_x_1:
[----:B------:R-:W1:Y:S01]  /*0150*/  LDCU UR4, c[0x0][0x980] ;  /* 0x00013000ff0477ac */ /* 0x000e620008000800 */
[----:B------:R-:W-:Y:S01]  /*0160*/  HFMA2 R169, -RZ, RZ, 0, 5.9604644775390625e-08 ;  /* 0x00000001ffa97431 */ /* 0x000fe200000001ff */
[----:B-1----:R-:W-:-:S07]  /*0170*/  MOV R73, UR4 ;  /* 0x0000000400497c02 */ /* 0x002fce0008000f00 */
.L_x_0:
[----:B------:R-:W2:Y:S02]  /*0180*/  LDCU.64 UR4, c[0x0][0x9b0] ;  /* 0x00013600ff0477ac */ /* 0x000ea40008000a00 */
[----:B--2---:R-:W-:-:S04]  /*0190*/  UISETP.NE.U32.AND UP0, UPT, UR4, URZ, UPT ;  /* 0x000000ff0400728c */ /* 0x004fc8000bf05070 */
[----:B------:R-:W-:-:S09]  /*01a0*/  UISETP.NE.AND.EX UP0, UPT, UR5, URZ, UPT, UP0 ;  /* 0x000000ff0500728c */ /* 0x000fd2000bf05300 */
[----:B------:R-:W-:Y:S05]  /*01b0*/  BRA.U UP0, `(.L_x_2) ;  /* 0x0000000100287547 */ /* 0x000fea000b800000 */
[----:B------:R-:W2:Y:S02]  /*01c0*/  LDCU.64 UR4, c[0x0][0x9a8] ;  /* 0x00013500ff0477ac */ /* 0x000ea40008000a00 */
[----:B--2---:R-:W-:-:S04]  /*01d0*/  UISETP.NE.U32.AND UP0, UPT, UR4, URZ, UPT ;  /* 0x000000ff0400728c */ /* 0x004fc8000bf05070 */
[----:B------:R-:W-:-:S09]  /*01e0*/  UISETP.NE.AND.EX UP0, UPT, UR5, URZ, UPT, UP0 ;  /* 0x000000ff0500728c */ /* 0x000fd2000bf05300 */
[----:B------:R-:W-:Y:S05]  /*01f0*/  BRA.U !UP0, `(.L_x_3) ;  /* 0x0000000108107547 */ /* 0x000fea000b800000 */
[----:B------:R-:W2:Y:S01]  /*0200*/  LDC.64 R70, c[0x0][0x9a8] ;  /* 0x00026a00ff467b82 */ /* 0x000ea20000000a00 */
[----:B------:R-:W2:Y:S02]  /*0210*/  LDCU.64 UR4, c[0x0][0x358] ;  /* 0x00006b00ff0477ac */ /* 0x000ea40008000a00 */
[----:B--2---:R2:W5:Y:S01]  /*0220*/  LDG.E R70, desc[UR4][R70.64] ;  /* 0x0000000446467981 */ /* 0x004562000c1e1900 */
[----:B------:R-:W-:Y:S05]  /*0230*/  BRA `(.L_x_2) ;  /* 0x0000000000087947 */ /* 0x000fea0003800000 */
.L_x_3:
[----:B------:R-:W2:Y:S02]  /*0240*/  LDCU UR4, c[0x0][0x9a0] ;  /* 0x00013400ff0477ac */ /* 0x000ea40008000800 */
[----:B--2---:R-:W-:Y:S02]  /*0250*/  MOV R70, UR4 ;  /* 0x0000000400467c02 */ /* 0x004fe40008000f00 */
.L_x_2:
[----:B------:R-:W-:Y:S01]  /*0260*/  IMAD.U32 R0, RZ, RZ, UR18 ;  /* 0x00000012ff007e24 */ /* 0x000fe2000f8e00ff */
[----:B------:R-:W-:Y:S04]  /*0270*/  BSSY.RECONVERGENT B0, `(.L_x_4) ;  /* 0x000000c000007945 */ /* 0x000fe80003800200 */
[C---:B------:R-:W-:Y:S02]  /*0280*/  ISETP.NE.OR P1, PT, R0.reuse, 0x1, !P3 ;  /* 0x000000010000780c */ /* 0x040fe40005f25670 */
[----:B------:R-:W-:-:S11]  /*0290*/  ISETP.NE.OR P0, PT, R0, 0x3, !P3 ;  /* 0x000000030000780c */ /* 0x000fd60005f05670 */
[----:B------:R-:W-:Y:S05]  /*02a0*/  @P1 BRA `(.L_x_5) ;  /* 0x0000000000201947 */ /* 0x000fea0003800000 */
[----:B------:R-:W3:Y:S02]  /*02b0*/  LDCU.64 UR4, c[0x0][0x348] ;  /* 0x00006900ff0477ac */ /* 0x000ee40008000a00 */
[----:B---3--:R-:W-:Y:S02]  /*02c0*/  UIADD3 UR6, UP1, UPT, UR4, 0x80, URZ ;  /* 0x0000008004067890 */ /* 0x008fe4000ff3e0ff */
[----:B------:R-:W-:Y:S02]  /*02d0*/  UIADD3 UR4, UP0, UPT, UR4, 0x180, URZ ;  /* 0x0000018004047890 */ /* 0x000fe4000ff1e0ff */
[----:B------:R-:W-:Y:S02]  /*02e0*/  UIADD3.X UR7, UPT, UPT, URZ, UR5, URZ, UP1, !UPT ;  /* 0x00000005ff077290 */ /* 0x000fe40008ffe4ff */
[----:B------:R-:W-:-:S07]  /*02f0*/  UIADD3.X UR5, UPT, UPT, URZ, UR5, URZ, UP0, !UPT ;  /* 0x00000005ff057290 */ /* 0x000fce00087fe4ff */
[----:B------:R3:W-:Y:S02]  /*0300*/  UTMACCTL.PF [UR6] ;  /* 0x00000000060079b9 */ /* 0x0007e40008040000 */
[----:B------:R3:W-:Y:S02]  /*0310*/  UTMACCTL.PF [UR4] ;  /* 0x00000000040079b9 */ /* 0x0007e40008040000 */
[----:B---3--:R-:W-:Y:S01]  /*0320*/  NOP ;  /* 0x0000000000007918 */ /* 0x008fe20000000000 */
.L_x_5:
[----:B------:R-:W-:Y:S05]  /*0330*/  BSYNC.RECONVERGENT B0 ;  /* 0x0000000000007941 */ /* 0x000fea0003800200 */
.L_x_4:
[----:B------:R-:W-:Y:S04]  /*0340*/  BSSY.RECONVERGENT B0, `(.L_x_6) ;  /* 0x000000a000007945 */ /* 0x000fe80003800200 */
        /* <DEDUP_REMOVED lines=9> */
.L_x_7:
[----:B------:R-:W-:Y:S05]  /*03e0*/  BSYNC.RECONVERGENT B0 ;  /* 0x0000000000007941 */ /* 0x000fea0003800200 */
.L_x_6:
[----:B------:R-:W3:Y:S01]  /*03f0*/  LDCU.64 UR4, c[0x0][0x988] ;  /* 0x00013100ff0477ac */ /* 0x000ee20008000a00 */
[----:B------:R-:W-:Y:S02]  /*0400*/  UISETP.EQ.U32.AND UP2, UPT, UR8, URZ, UPT ;  /* 0x000000ff0800728c */ /* 0x000fe4000bf42070 */
[----:B------:R-:W-:Y:S02]  /*0410*/  UPLOP3.LUT UP3, UPT, UPT, UPT, UPT, 0x80, 0x8 ;  /* 0x000000000008789c */ /* 0x000fe40003f6f070 */
[----:B---3--:R-:W-:-:S04]  /*0420*/  UISETP.NE.U32.AND UP0, UPT, UR4, URZ, UPT ;  /* 0x000000ff0400728c */ /* 0x008fc8000bf05070 */
[----:B------:R-:W-:-:S04]  /*0430*/  UISETP.NE.AND.EX UP1, UPT, UR5, URZ, UPT, UP0 ;  /* 0x000000ff0500728c */ /* 0x000fc8000bf25300 */
[----:B------:R-:W-:-:S04]  /*0440*/  UISETP.EQ.OR.EX UP4, UPT, UR9, URZ, !UP1, UP2 ;  /* 0x000000ff0900728c */ /* 0x000fc8000cf82720 */
[----:B------:R-:W-:-:S06]  /*0450*/  UP2UR UR4, UPR, URZ, 0x10 ;  /* 0x00000010ff047883 */ /* 0x000fcc0008000000 */
[----:B------:R-:W-:Y:S01]  /*0460*/  MOV R173, UR4 ;  /* 0x0000000400ad7c02 */ /* 0x000fe20008000f00 */
[----:B------:R-:W-:Y:S06]  /*0470*/  BRA.U !UP4, `(.L_x_8) ;  /* 0x000000010c207547 */ /* 0x000fec000b800000 */
[----:B------:R-:W-:Y:S01]  /*0480*/  UISETP.NE.U32.AND UP2, UPT, UR8, URZ, UPT ;  /* 0x000000ff0800728c */ /* 0x000fe2000bf45070 */
[----:B-----5:R-:W-:Y:S01]  /*0490*/  FSETP.NEU.AND P0, PT, R73, RZ, PT ;  /* 0x000000ff4900720b */ /* 0x020fe20003f0d000 */
[----:B------:R-:W-:Y:S02]  /*04a0*/  USEL UR4, URZ, 0xffffffff, UP1 ;  /* 0xffffffffff047887 */ /* 0x000fe40008800000 */
[----:B------:R-:W-:-:S10]  /*04b0*/  UISETP.NE.AND.EX UP2, UPT, UR9, URZ, UPT, UP2 ;  /* 0x000000ff0900728c */ /* 0x000fd4000bf45320 */
[----:B------:R-:W-:Y:S01]  /*04c0*/  VOTEU.ANY UP0, P0 ;  /* 0x0000000000ff7886 */ /* 0x000fe20000000100 */
[----:B------:R-:W-:-:S04]  /*04d0*/  @!UP2 USEL UR4, URZ, 0xffffffff, UP0 ;  /* 0xffffffffff04a887 */ /* 0x000fc80008000000 */
[----:B------:R-:W-:-:S04]  /*04e0*/  ULOP3.LUT UR4, UR4, 0x1, URZ, 0xc0, !UPT ;  /* 0x0000000104047892 */ /* 0x000fc8000f8ec0ff */
[----:B------:R-:W-:-:S11]  /*04f0*/  UISETP.NE.U32.AND UP3, UPT, UR4, 0x1, UPT ;  /* 0x000000010400788c */ /* 0x000fd6000bf65070 */
.L_x_8:
[----:B-1----:R-:W1:Y:S01]  /*0500*/  SHFL.IDX PT, R2, R170, RZ, 0x1f ;  /* 0x00001fffaa027589 */ /* 0x002e6200000e0000 */
[----:B------:R-:W-:-:S04]  /*0510*/  UISETP.NE.AND UP0, UPT, UR18, 0x2, UPT ;  /* 0x000000021200788c */ /* 0x000fc8000bf05270 */
[----:B------:R-:W-:Y:S01]  /*0520*/  USEL UR52, URZ, 0x1, UP0 ;  /* 0x00000001ff347887 */ /* 0x000fe20008000000 */
[----:B-1----:R-:W-:-:S13]  /*0530*/  ISETP.NE.AND P0, PT, R2, RZ, PT ;  /* 0x000000ff0200720c */ /* 0x002fda0003f05270 */
[----:B------:R-:W-:Y:S05]  /*0540*/  @P0 BRA `(.L_x_9) ;  /* 0x0000000000940947 */ /* 0x000fea0003800000 */
[----:B------:R-:W-:Y:S01]  /*0550*/  ELECT P0, URZ, PT ;  /* 0x0000000000ff782f */ /* 0x000fe20003800000 */
[----:B------:R-:W-:-:S12]  /*0560*/  BSSY.RECONVERGENT B0, `(.L_x_9) ;  /* 0x0000023000007945 */ /* 0x000fd80003800200 */
[----:B------:R-:W-:Y:S05]  /*0570*/  @!P0 BRA `(.L_x_10) ;  /* 0x0000000000848947 */ /* 0x000fea0003800000 */
[----:B------:R-:W1:Y:S01]  /*0580*/  S2UR UR4, SR_CgaCtaId ;  /* 0x00000000000479c3 */ /* 0x000e620000008800 */
[----:B------:R-:W-:Y:S01]  /*0590*/  UMOV UR5, 0x400 ;  /* 0x0000040000057882 */ /* 0x000fe20000000000 */
[----:B------:R-:W-:Y:S02]  /*05a0*/  UMOV UR6, 0x1 ;  /* 0x0000000100067882 */ /* 0x000fe40000000000 */
[----:B------:R-:W-:-:S04]  /*05b0*/  UIADD3 UR6, UPT, UPT, -UR6, 0x100000, URZ ;  /* 0x0010000006067890 */ /* 0x000fc8000fffe1ff */
[----:B------:R-:W-:Y:S02]  /*05c0*/  USHF.L.U32 UR7, UR6, 0xb, URZ ;  /* 0x0000000b06077899 */ /* 0x000fe400080006ff */
[----:B------:R-:W-:Y:S02]  /*05d0*/  USHF.L.U32 UR6, UR6, 0x1, URZ ;  /* 0x0000000106067899 */ /* 0x000fe400080006ff */
[----:B-1----:R-:W-:Y:S01]  /*05e0*/  ULEA UR4, UR4, UR5, 0x18 ;  /* 0x0000000504047291 */ /* 0x002fe2000f8ec0ff */
[----:B------:R-:W1:Y:S11]  /*05f0*/  FENCE.VIEW.ASYNC.S ;  /* 0x00000000000073c6 */ /* 0x000e760000000000 */
[----:B-1----:R1:W3:Y:S01]  /*0600*/  SYNCS.EXCH.64 URZ, [UR4], UR6 ;  /* 0x0000000604ff75b2 */ /* 0x0022e20008000100 */
[----:B------:R1:W4:Y:S01]  /*0610*/  SYNCS.EXCH.64 URZ, [UR4+0x60], UR6 ;  /* 0x0000600604ff75b2 */ /* 0x0003220008000100 */
[----:B------:R1:W1:Y:S01]  /*0620*/  SYNCS.EXCH.64 URZ, [UR4+0x8], UR6 ;  /* 0x0000080604ff75b2 */ /* 0x0002620008000100 */
        /* <DEDUP_REMOVED lines=21> */
[----:B---3--:R-:W-:Y:S01]  /*0780*/  NOP ;  /* 0x0000000000007918 */ /* 0x008fe20000000000 */
.L_x_10:
[----:B-1----:R-:W-:Y:S05]  /*0790*/  BSYNC.RECONVERGENT B0 ;  /* 0x0000000000007941 */ /* 0x002fea0003800200 */
.L_x_9:
[----:B------:R-:W1:Y:S01]  /*07a0*/  SHFL.IDX PT, R2, R170, RZ, 0x1f ;  /* 0x00001fffaa027589 */ /* 0x000e6200000e0000 */
[----:B------:R-:W-:Y:S01]  /*07b0*/  NOP ;  /* 0x0000000000007918 */ /* 0x000fe20000000000 */
[----:B-1----:R-:W-:-:S13]  /*07c0*/  ISETP.NE.AND P0, PT, R2, 0x1, PT ;  /* 0x000000010200780c */ /* 0x002fda0003f05270 */
[----:B------:R-:W-:Y:S05]  /*07d0*/  @P0 BRA `(.L_x_11) ;  /* 0x0000000000480947 */ /* 0x000fea0003800000 */
[----:B------:R-:W1:Y:S01]  /*07e0*/  S2UR UR4, SR_CgaCtaId ;  /* 0x00000000000479c3 */ /* 0x000e620000008800 */
[----:B------:R-:W-:Y:S01]  /*07f0*/  UMOV UR5, 0x400 ;  /* 0x0000040000057882 */ /* 0x000fe20000000000 */
[----:B------:R-:W-:Y:S01]  /*0800*/  UMOV UR8, 0x20 ;  /* 0x0000002000087882 */ /* 0x000fe20000000000 */
[----:B------:R-:W-:Y:S01]  /*0810*/  UMOV UR6, 0x80 ;  /* 0x0000008000067882 */ /* 0x000fe20000000000 */
[----:B------:R-:W-:-:S04]  /*0820*/  UIADD3 UR8, UPT, UPT, -UR8, 0x100000, URZ ;  /* 0x0010000008087890 */ /* 0x000fc8000fffe1ff */
[----:B------:R-:W-:Y:S02]  /*0830*/  USHF.L.U32 UR9, UR8, 0xb, URZ ;  /* 0x0000000b08097899 */ /* 0x000fe400080006ff */
[----:B------:R-:W-:Y:S02]  /*0840*/  USHF.L.U32 UR8, UR8, 0x1, URZ ;  /* 0x0000000108087899 */ /* 0x000fe400080006ff */
[----:B------:R-:W-:-:S04]  /*0850*/  UIADD3 UR6, UPT, UPT, -UR6, 0x100000, URZ ;  /* 0x0010000006067890 */ /* 0x000fc8000fffe1ff */
[----:B------:R-:W-:Y:S02]  /*0860*/  USHF.L.U32 UR7, UR6, 0xb, URZ ;  /* 0x0000000b06077899 */ /* 0x000fe400080006ff */
[----:B------:R-:W-:Y:S01]  /*0870*/  USHF.L.U32 UR6, UR6, 0x1, URZ ;  /* 0x0000000106067899 */ /* 0x000fe200080006ff */
[----:B------:R-:W-:Y:S01]  /*0880*/  ELECT P0, URZ, PT ;  /* 0x0000000000ff782f */ /* 0x000fe20003800000 */
[----:B-1----:R-:W-:Y:S01]  /*0890*/  ULEA UR4, UR4, UR5, 0x18 ;  /* 0x0000000504047291 */ /* 0x002fe2000f8ec0ff */
[----:B------:R-:W1:Y:S11]  /*08a0*/  FENCE.VIEW.ASYNC.S ;  /* 0x00000000000073c6 */ /* 0x000e760000000000 */
[----:B-1----:R1:W3:Y:S01]  /*08b0*/  SYNCS.EXCH.64 URZ, [UR4+0xc0], UR8 ;  /* 0x0000c00804ff75b2 */ /* 0x0022e20008000100 */
[----:B------:R1:W1:Y:S01]  /*08c0*/  SYNCS.EXCH.64 URZ, [UR4+0xd0], UR6 ;  /* 0x0000d00604ff75b2 */ /* 0x0002620008000100 */
[----:B------:R1:W1:Y:S01]  /*08d0*/  SYNCS.EXCH.64 URZ, [UR4+0xc8], UR8 ;  /* 0x0000c80804ff75b2 */ /* 0x0002620008000100 */
[----:B------:R1:W1:Y:S01]  /*08e0*/  SYNCS.EXCH.64 URZ, [UR4+0xd8], UR6 ;  /* 0x0000d80604ff75b2 */ /* 0x0002620008000100 */
[----:B------:R-:W-:Y:S01]  /*08f0*/  NOP ;  /* 0x0000000000007918 */ /* 0x000fe20000000000 */
.L_x_11:
[----:B------:R-:W2:Y:S01]  /*0900*/  SHFL.IDX PT, R2, R170, RZ, 0x1f ;  /* 0x00001fffaa027589 */ /* 0x000ea200000e0000 */
[----:B------:R-:W-:Y:S01]  /*0910*/  NOP ;  /* 0x0000000000007918 */ /* 0x000fe20000000000 */
[----:B--2---:R-:W-:-:S13]  /*0920*/  ISETP.NE.AND P0, PT, R2, 0x3, PT ;  /* 0x000000030200780c */ /* 0x004fda0003f05270 */
[----:B------:R-:W-:Y:S05]  /*0930*/  @P0 BRA `(.L_x_12) ;  /* 0x0000000000300947 */ /* 0x000fea0003800000 */
[----:B-1----:R-:W1:Y:S01]  /*0940*/  S2UR UR6, SR_CgaCtaId ;  /* 0x00000000000679c3 */ /* 0x002e620000008800 */
[----:B------:R-:W-:Y:S01]  /*0950*/  UMOV UR4, 0x400 ;  /* 0x0000040000047882 */ /* 0x000fe20000000000 */
[----:B------:R-:W-:Y:S01]  /*0960*/  UMOV UR5, 0x20 ;  /* 0x0000002000057882 */ /* 0x000fe20000000000 */
[----:B------:R-:W-:Y:S01]  /*0970*/  ELECT P0, URZ, PT ;  /* 0x0000000000ff782f */ /* 0x000fe20003800000 */
[----:B-1----:R-:W-:Y:S02]  /*0980*/  ULEA UR6, UR6, UR4, 0x18 ;  /* 0x0000000406067291 */ /* 0x002fe4000f8ec0ff */
[----:B------:R-:W-:-:S04]  /*0990*/  UIADD3 UR4, UPT, UPT, -UR5, 0x100000, URZ ;  /* 0x0010000005047890 */ /* 0x000fc8000fffe1ff */
[----:B------:R-:W-:Y:S02]  /*09a0*/  USHF.L.U32 UR5, UR4, 0xb, URZ ;  /* 0x0000000b04057899 */ /* 0x000fe400080006ff */
[----:B------:R-:W-:Y:S01]  /*09b0*/  USHF.L.U32 UR4, UR4, 0x1, URZ ;  /* 0x0000000104047899 */ /* 0x000fe200080006ff */
[----:B------:R-:W1:Y:S11]  /*09c0*/  FENCE.VIEW.ASYNC.S ;  /* 0x00000000000073c6 */ /* 0x000e760000000000 */
[----:B-1----:R2:W1:Y:S01]  /*09d0*/  SYNCS.EXCH.64 URZ, [UR6+0xe0], UR4 ;  /* 0x0000e00406ff75b2 */ /* 0x0024620008000100 */
[----:B------:R2:W1:Y:S02]  /*09e0*/  SYNCS.EXCH.64 URZ, [UR6+0xe8], UR4 ;  /* 0x0000e80406ff75b2 */ /* 0x0004640008000100 */
[----:B--2---:R-:W-:Y:S01]  /*09f0*/  NOP ;  /* 0x0000000000007918 */ /* 0x004fe20000000000 */
.L_x_12:
[----:B------:R-:W2:Y:S01]  /*0a00*/  SHFL.IDX PT, R2, R170, RZ, 0x1f ;  /* 0x00001fffaa027589 */ /* 0x000ea200000e0000 */
[----:B------:R-:W-:Y:S01]  /*0a10*/  NOP ;  /* 0x0000000000007918 */ /* 0x000fe20000000000 */
[----:B--2---:R-:W-:-:S13]  /*0a20*/  ISETP.NE.AND P0, PT, R2, 0x4, PT ;  /* 0x000000040200780c */ /* 0x004fda0003f05270 */
[----:B------:R-:W-:Y:S05]  /*0a30*/  @P0 BRA `(.L_x_13) ;  /* 0x0000000000440947 */ /* 0x000fea0003800000 */
[----:B-1----:R-:W1:Y:S01]  /*0a40*/  S2UR UR6, SR_CgaCtaId ;  /* 0x00000000000679c3 */ /* 0x002e620000008800 */
[----:B------:R-:W-:Y:S01]  /*0a50*/  UMOV UR4, 0x100 ;  /* 0x0000010000047882 */ /* 0x000fe20000000000 */
[----:B------:R-:W-:Y:S01]  /*0a60*/  UMOV UR5, 0x400 ;  /* 0x0000040000057882 */ /* 0x000fe20000000000 */
[----:B------:R-:W-:Y:S01]  /*0a70*/  USEL UR4, UR4, 0xe0, UP3 ;  /* 0x000000e004047887 */ /* 0x000fe20009800000 */
[----:B------:R-:W-:Y:S01]  /*0a80*/  UMOV UR8, 0x1 ;  /* 0x0000000100087882 */ /* 0x000fe20000000000 */
[----:B------:R-:W-:Y:S01]  /*0a90*/  ELECT P0, URZ, PT ;  /* 0x0000000000ff782f */ /* 0x000fe20003800000 */
[----:B------:R-:W-:-:S04]  /*0aa0*/  UIADD3 UR8, UPT, UPT, -UR8, 0x100000, URZ ;  /* 0x0010000008087890 */ /* 0x000fc8000fffe1ff */
[----:B------:R-:W-:Y:S02]  /*0ab0*/  USHF.L.U32 UR9, UR8, 0xb, URZ ;  /* 0x0000000b08097899 */ /* 0x000fe400080006ff */
[----:B------:R-:W-:Y:S02]  /*0ac0*/  USHF.L.U32 UR8, UR8, 0x1, URZ ;  /* 0x0000000108087899 */ /* 0x000fe400080006ff */
[----:B-1----:R-:W-:Y:S02]  /*0ad0*/  ULEA UR6, UR6, UR5, 0x18 ;  /* 0x0000000506067291 */ /* 0x002fe4000f8ec0ff */
[----:B------:R-:W-:-:S04]  /*0ae0*/  UIADD3 UR4, UPT, UPT, -UR4, 0x100000, URZ ;  /* 0x0010000004047890 */ /* 0x000fc8000fffe1ff */
[----:B------:R-:W-:Y:S02]  /*0af0*/  USHF.L.U32 UR5, UR4, 0xb, URZ ;  /* 0x0000000b04057899 */ /* 0x000fe400080006ff */
[----:B------:R-:W-:Y:S01]  /*0b00*/  USHF.L.U32 UR4, UR4, 0x1, URZ ;  /* 0x0000000104047899 */ /* 0x000fe200080006ff */
[----:B------:R-:W1:Y:S03]  /*0b10*/  FENCE.VIEW.ASYNC.S ;  /* 0x00000000000073c6 */ /* 0x000e660000000000 */
[----:B-1----:R2:W1:Y:S08]  /*0b20*/  SYNCS.EXCH.64 URZ, [UR6+0xf0], UR8 ;  /* 0x0000f00806ff75b2 */ /* 0x0024700008000100 */
[----:B------:R2:W1:Y:S02]  /*0b30*/  SYNCS.EXCH.64 URZ, [UR6+0xf8], UR4 ;  /* 0x0000f80406ff75b2 */ /* 0x0004640008000100 */
[----:B--2---:R-:W-:Y:S01]  /*0b40*/  NOP ;  /* 0x0000000000007918 */ /* 0x004fe20000000000 */
.L_x_13:
[----:B------:R-:W2:Y:S01]  /*0b50*/  SHFL.IDX PT, R2, R170, RZ, 0x1f ;  /* 0x00001fffaa027589 */ /* 0x000ea200000e0000 */
[----:B------:R-:W1:Y:S01]  /*0b60*/  S2UR UR28, SR_CTAID.X ;  /* 0x00000000001c79c3 */ /* 0x000e620000002500 */
[----:B------:R-:W-:-:S07]  /*0b70*/  NOP ;  /* 0x0000000000007918 */ /* 0x000fce0000000000 */
[----:B------:R-:W1:Y:S01]  /*0b80*/  S2UR UR23, SR_CTAID.Y ;  /* 0x00000000001779c3 */ /* 0x000e620000002600 */
[----:B--2---:R-:W-:-:S13]  /*0b90*/  ISETP.NE.AND P0, PT, R2, 0x5, PT ;  /* 0x000000050200780c */ /* 0x004fda0003f05270 */
[----:B-1----:R-:W-:Y:S05]  /*0ba0*/  @P0 BRA `(.L_x_14) ;  /* 0x0000000000480947 */ /* 0x002fea0003800000 */
        /* <DEDUP_REMOVED lines=13> */
[----:B-1----:R1:W2:Y:S01]  /*0c80*/  SYNCS.EXCH.64 URZ, [UR4+0x100], UR8 ;  /* 0x0001000804ff75b2 */ /* 0x0022a20008000100 */
[----:B------:R1:W1:Y:S01]  /*0c90*/  SYNCS.EXCH.64 URZ, [UR4+0x110], UR6 ;  /* 0x0001100604ff75b2 */ /* 0x0002620008000100 */
[----:B------:R1:W1:Y:S01]  /*0ca0*/  SYNCS.EXCH.64 URZ, [UR4+0x108], UR8 ;  /* 0x0001080804ff75b2 */ /* 0x0002620008000100 */
[----:B------:R1:W1:Y:S01]  /*0cb0*/  SYNCS.EXCH.64 URZ, [UR4+0x118], UR6 ;  /* 0x0001180604ff75b2 */ /* 0x0002620008000100 */
[----:B------:R-:W-:Y:S01]  /*0cc0*/  NOP ;  /* 0x0000000000007918 */ /* 0x000fe20000000000 */
.L_x_14:
[----:B------:R-:W-:-:S05]  /*0cd0*/  CS2R.32 R160, SR_CgaSize ;  /* 0x0000000000a07805 */ /* 0x000fca0000008a00 */
[----:B------:R-:W-:-:S05]  /*0ce0*/  IMAD R160, R160, -0xa0, RZ ;  /* 0xffffff60a0a07824 */ /* 0x000fca00078e02ff */
[----:B------:R-:W-:-:S14]  /*0cf0*/  R2UR UR5, R160 ;  /* 0x00000000a00572ca */ /* 0x000fdc00000e0000 */
[----:B------:R-:W3:Y:S01]  /*0d00*/  LDCU UR5, c[0x0][UR5+0x2b0] ;  /* 0x00005600050577ac */ /* 0x000ee20008000800 */
[----:B------:R-:W-:Y:S02]  /*0d10*/  I2FP.F32.U32 R5, UR28 ;  /* 0x0000001c00057c45 */ /* 0x000fe40008201000 */
[----:B------:R-:W-:-:S05]  /*0d20*/  CS2R.32 R3, SR_CgaSize ;  /* 0x0000000000037805 */ /* 0x000fca0000008a00 */
[----:B------:R-:W-:-:S06]  /*0d30*/  IMAD R3, R3, -0xa0, RZ ;  /* 0xffffff6003037824 */ /* 0x000fcc00078e02ff */
[----:B------:R-:W4:Y:S01]  /*0d40*/  LDC R3, c[0x0][R3+0x2a0] ;  /* 0x0000a80003037b82 */ /* 0x000f220000000800 */
[----:B------:R-:W-:Y:S02]  /*0d50*/  I2FP.F32.U32 R4, UR23 ;  /* 0x0000001700047c45 */ /* 0x000fe40008201000 */
[----:B------:R-:W-:-:S05]  /*0d60*/  CS2R.32 R160, SR_CgaSize ;  /* 0x0000000000a07805 */ /* 0x000fca0000008a00 */
[----:B------:R-:W-:-:S05]  /*0d70*/  IMAD R160, R160, -0xa0, RZ ;  /* 0xffffff60a0a07824 */ /* 0x000fca00078e02ff */
[----:B-1----:R-:W-:-:S14]  /*0d80*/  R2UR UR4, R160 ;  /* 0x00000000a00472ca */ /* 0x002fdc00000e0000 */
[----:B------:R-:W1:Y:S01]  /*0d90*/  LDCU UR4, c[0x0][UR4+0x2b4] ;  /* 0x00005680040477ac */ /* 0x000e620008000800 */
[----:B------:R-:W-:Y:S01]  /*0da0*/  NOP ;  /* 0x0000000000007918 */ /* 0x000fe20000000000 */
[----:B------:R-:W2:Y:S01]  /*0db0*/  LDCU UR19, c[0x0][0xc24] ;  /* 0x00018480ff1377ac */ /* 0x000ea20008000800 */
[----:B------:R-:W-:-:S05]  /*0dc0*/  CS2R.32 R2, SR_CgaSize ;  /* 0x0000000000027805 */ /* 0x000fca0000008a00 */
[----:B------:R-:W-:-:S06]  /*0dd0*/  IMAD R2, R2, -0xa0, RZ ;  /* 0xffffff6002027824 */ /* 0x000fcc00078e02ff */
[----:B------:R-:W4:Y:S01]  /*0de0*/  LDC R2, c[0x0][R2+0x2a4] ;  /* 0x0000a90002027b82 */ /* 0x000f220000000800 */
[----:B---3--:R-:W-:-:S07]  /*0df0*/  FMUL R5, R5, UR5 ;  /* 0x0000000505057c20 */ /* 0x008fce0008400000 */
[----:B------:R-:W3:Y:S01]  /*0e00*/  S2UR UR51, SR_CTAID.Z ;  /* 0x00000000003379c3 */ /* 0x000ee20000002700 */
[----:B-1----:R-:W-:Y:S01]  /*0e10*/  FMUL R4, R4, UR4 ;  /* 0x0000000404047c20 */ /* 0x002fe20008400000 */
[----:B------:R-:W1:Y:S01]  /*0e20*/  F2I.U32.TRUNC.NTZ R160, R5 ;  /* 0x0000000500a07305 */ /* 0x000e62000020f000 */
[----:B--2---:R-:W-:-:S07]  /*0e30*/  UISETP.GE.AND UP0, UPT, UR19, 0x1, UPT ;  /* 0x000000011300788c */ /* 0x004fce000bf06270 */
[----:B------:R-:W2:Y:S01]  /*0e40*/  F2I.U32.TRUNC.NTZ R135, R4 ;  /* 0x0000000400877305 */ /* 0x000ea2000020f000 */
[----:B-1----:R-:W-:-:S05]  /*0e50*/  IADD3 R160, PT, PT, -R160, RZ, RZ ;  /* 0x000000ffa0a07210 */ /* 0x002fca0007ffe1ff */
[----:B----4-:R-:W-:Y:S01]  /*0e60*/  IMAD R160, R3, R160, UR28 ;  /* 0x0000001c03a07e24 */ /* 0x010fe2000f8e02a0 */
[----:B--2---:R-:W-:-:S05]  /*0e70*/  IADD3 R135, PT, PT, -R135, RZ, RZ ;  /* 0x000000ff87877210 */ /* 0x004fca0007ffe1ff */
[----:B------:R-:W-:Y:S01]  /*0e80*/  IMAD R135, R2, R135, UR23 ;  /* 0x0000001702877e24 */ /* 0x000fe2000f8e0287 */
[----:B------:R-:W-:Y:S06]  /*0e90*/  BAR.SYNC.DEFER_BLOCKING 0x0 ;  /* 0x0000000000007b1d */ /* 0x000fec0000010000 */
[----:B---3--:R-:W-:Y:S05]  /*0ea0*/  BRA.U !UP0, `(.L_x_15) ;  /* 0x0000000108d47547 */ /* 0x008fea000b800000 */
[----:B------:R-:W1:Y:S01]  /*0eb0*/  LDCU.128 UR24, c[0x0][0xc10] ;  /* 0x00018200ff1877ac */ /* 0x000e620008000c00 */
[----:B------:R-:W2:Y:S01]  /*0ec0*/  LDCU UR6, c[0x0][0x370] ;  /* 0x00006e00ff0677ac */ /* 0x000ea20008000800 */
[----:B------:R-:W3:Y:S01]  /*0ed0*/  LDCU UR4, c[0x0][0x374] ;  /* 0x00006e80ff0477ac */ /* 0x000ee20008000800 */
[----:B------:R-:W4:Y:S01]  /*0ee0*/  LDCU UR20, c[0x0][0xc0c] ;  /* 0x00018180ff1477ac */ /* 0x000f220008000800 */
[----:B------:R-:W4:Y:S01]  /*0ef0*/  LDCU UR5, c[0x0][0xc20] ;  /* 0x00018400ff0577ac */ /* 0x000f220008000800 */
[----:B------:R-:W4:Y:S01]  /*0f00*/  LDCU.64 UR16, c[0x0][0xc28] ;  /* 0x00018500ff1077ac */ /* 0x000f220008000a00 */
[----:B-1----:R-:W-:Y:S02]  /*0f10*/  UISETP.NE.AND UP0, UPT, UR26, 0x1, UPT ;  /* 0x000000011a00788c */ /* 0x002fe4000bf05270 */
[----:B---3--:R-:W-:Y:S02]  /*0f20*/  UIMAD.WIDE.U32 UR8, UR4, UR27, URZ ;  /* 0x0000001b040872a5 */ /* 0x008fe4000f8e00ff */
[----:B--2---:R-:W-:-:S02]  /*0f30*/  UIMAD.WIDE.U32 UR10, UR6, UR24, URZ ;  /* 0x00000018060a72a5 */ /* 0x004fc4000f8e00ff */
[----:B----4-:R-:W-:Y:S02]  /*0f40*/  UISETP.NE.AND UP2, UPT, UR20, 0x1, UPT ;  /* 0x000000011400788c */ /* 0x010fe4000bf45270 */
[----:B------:R-:W-:Y:S01]  /*0f50*/  UISETP.NE.AND UP4, UPT, UR19, 0x1, UPT ;  /* 0x000000011300788c */ /* 0x000fe2000bf85270 */
[----:B------:R-:W-:Y:S02]  /*0f60*/  UMOV UR8, UR9 ;  /* 0x0000000900087c82 */ /* 0x000fe40008000000 */
[----:B------:R-:W-:Y:S01]  /*0f70*/  UMOV UR10, UR11 ;  /* 0x0000000b000a7c82 */ /* 0x000fe20008000000 */
[----:B------:R-:W-:Y:S02]  /*0f80*/  @UP0 USHF.R.U32.HI UR4, URZ, UR5, UR8 ;  /* 0x00000005ff040299 */ /* 0x000fe40008011608 */
[----:B------:R-:W-:Y:S02]  /*0f90*/  UIMAD.WIDE.U32 UR12, UR23, UR27, URZ ;  /* 0x0000001b170c72a5 */ /* 0x000fe4000f8e00ff */
[----:B------:R-:W-:-:S02]  /*0fa0*/  UIMAD.WIDE.U32 UR8, UR4, UR16, URZ ;  /* 0x00000010040872a5 */ /* 0x000fc4000f8e00ff */
[----:B------:R-:W-:Y:S02]  /*0fb0*/  @UP2 USHF.R.U32.HI UR6, URZ, UR25, UR10 ;  /* 0x00000019ff062299 */ /* 0x000fe4000801160a */
[----:B------:R-:W-:Y:S02]  /*0fc0*/  UIMAD.WIDE.U32 UR14, UR28, UR24, URZ ;  /* 0x000000181c0e72a5 */ /* 0x000fe4000f8e00ff */
[----:B------:R-:W-:Y:S01]  /*0fd0*/  UIMAD.WIDE.U32 UR10, UR6, UR16, URZ ;  /* 0x00000010060a72a5 */ /* 0x000fe2000f8e00ff */
[----:B------:R-:W-:Y:S01]  /*0fe0*/  UMOV UR12, UR13 ;  /* 0x0000000d000c7c82 */ /* 0x000fe20008000000 */
[----:B------:R-:W-:Y:S01]  /*0ff0*/  UMOV UR8, UR9 ;  /* 0x0000000900087c82 */ /* 0x000fe20008000000 */
[----:B------:R-:W-:Y:S02]  /*1000*/  USHF.R.U32.HI UR12, URZ, UR5, UR12 ;  /* 0x00000005ff0c7299 */ /* 0x000fe4000801160c */
[----:B------:R-:W-:Y:S01]  /*1010*/  @UP4 USHF.R.U32.HI UR4, URZ, UR17, UR8 ;  /* 0x00000011ff044299 */ /* 0x000fe20008011608 */
[----:B------:R-:W-:Y:S01]  /*1020*/  UMOV UR14, UR15 ;  /* 0x0000000f000e7c82 */ /* 0x000fe20008000000 */
[----:B------:R-:W-:Y:S01]  /*1030*/  UMOV UR10, UR11 ;  /* 0x0000000b000a7c82 */ /* 0x000fe20008000000 */
[----:B------:R-:W-:-:S02]  /*1040*/  USHF.R.U32.HI UR14, URZ, UR25, UR14 ;  /* 0x00000019ff0e7299 */ /* 0x000fc4000801160e */
[----:B------:R-:W-:Y:S02]  /*1050*/  USEL UR5, UR23, UR12, !UP0 ;  /* 0x0000000c17057287 */ /* 0x000fe4000c000000 */
[----:B------:R-:W-:Y:S02]  /*1060*/  @UP4 USHF.R.U32.HI UR6, URZ, UR17, UR10 ;  /* 0x00000011ff064299 */ /* 0x000fe4000801160a */
[----:B------:R-:W-:Y:S02]  /*1070*/  UIMAD UR7, UR4, UR19, URZ ;  /* 0x00000013040772a4 */ /* 0x000fe4000f8e02ff */
[----:B------:R-:W-:Y:S02]  /*1080*/  USEL UR4, UR28, UR14, !UP2 ;  /* 0x0000000e1c047287 */ /* 0x000fe4000d000000 */
[----:B------:R-:W-:Y:S02]  /*1090*/  UIMAD UR10, UR6, UR19, URZ ;  /* 0x00000013060a72a4 */ /* 0x000fe4000f8e02ff */
[----:B------:R-:W-:-:S02]  /*10a0*/  UISETP.GE.AND UP0, UPT, UR5, UR7, UPT ;  /* 0x000000070500728c */ /* 0x000fc4000bf06270 */
[----:B------:R-:W-:Y:S02]  /*10b0*/  UIMAD.WIDE.U32 UR8, UR5, UR16, URZ ;  /* 0x00000010050872a5 */ /* 0x000fe4000f8e00ff */
[----:B------:R-:W-:Y:S02]  /*10c0*/  UISETP.GE.OR UP0, UPT, UR4, UR10, UP0 ;  /* 0x0000000a0400728c */ /* 0x000fe40008706670 */
[----:B------:R-:W-:Y:S02]  /*10d0*/  UIMAD.WIDE.U32 UR10, UR4, UR16, URZ ;  /* 0x00000010040a72a5 */ /* 0x000fe4000f8e00ff */
[----:B------:R-:W-:Y:S01]  /*10e0*/  UIADD3 UR10, UPT, UPT, -UR4, URZ, URZ ;  /* 0x000000ff040a7290 */ /* 0x000fe2000fffe1ff */
[----:B------:R-:W-:Y:S01]  /*10f0*/  UMOV UR8, UR9 ;  /* 0x0000000900087c82 */ /* 0x000fe20008000000 */
[----:B------:R-:W-:Y:S02]  /*1100*/  UIADD3 UR9, UPT, UPT, -UR5, URZ, URZ ;  /* 0x000000ff05097290 */ /* 0x000fe4000fffe1ff */
[----:B------:R-:W-:-:S03]  /*1110*/  USHF.R.U32.HI UR8, URZ, UR17, UR8 ;  /* 0x00000011ff087299 */ /* 0x000fc60008011608 */
[----:B------:R-:W-:Y:S01]  /*1120*/  @!UP0 UMOV UR7, UR11 ;  /* 0x0000000b00078c82 */ /* 0x000fe20008000000 */
[----:B------:R-:W-:Y:S02]  /*1130*/  UIMAD UR23, UR26, UR9, UR23 ;  /* 0x000000091a1772a4 */ /* 0x000fe4000f8e0217 */
[----:B------:R-:W-:Y:S02]  /*1140*/  USEL UR8, UR5, UR8, !UP4 ;  /* 0x0000000805087287 */ /* 0x000fe4000e000000 */
[----:B------:R-:W-:Y:S02]  /*1150*/  @!UP0 USHF.R.U32.HI UR7, URZ, UR17, UR7 ;  /* 0x00000011ff078299 */ /* 0x000fe40008011607 */
[----:B------:R-:W-:Y:S02]  /*1160*/  UIADD3 UR9, UPT, UPT, -UR8, URZ, URZ ;  /* 0x000000ff08097290 */ /* 0x000fe4000fffe1ff */
[----:B------:R-:W-:Y:S02]  /*1170*/  @!UP0 USEL UR7, UR4, UR7, !UP4 ;  /* 0x0000000704078287 */ /* 0x000fe4000e000000 */
[----:B------:R-:W-:-:S02]  /*1180*/  UIMAD UR9, UR19, UR9, UR5 ;  /* 0x00000009130972a4 */ /* 0x000fc4000f8e0205 */
[----:B------:R-:W-:Y:S02]  /*1190*/  @!UP0 UIADD3 UR8, UPT, UPT, UR8, -UR7, URZ ;  /* 0x8000000708088290 */ /* 0x000fe4000fffe0ff */
[----:B------:R-:W-:Y:S02]  /*11a0*/  @!UP0 UIMAD UR7, UR9, UR6, UR7 ;  /* 0x00000006090782a4 */ /* 0x000fe4000f8e0207 */
[----:B------:R-:W-:Y:S02]  /*11b0*/  @!UP0 UIMAD UR5, UR8, UR19, UR4 ;  /* 0x00000013080582a4 */ /* 0x000fe4000f8e0204 */
[----:B------:R-:W-:Y:S02]  /*11c0*/  UIMAD UR6, UR20, UR10, UR28 ;  /* 0x0000000a140672a4 */ /* 0x000fe4000f8e021c */
[----:B------:R-:W-:Y:S01]  /*11d0*/  UIMAD UR23, UR5, UR26, UR23 ;  /* 0x0000001a051772a4 */ /* 0x000fe2000f8e0217 */
[----:B------:R-:W-:Y:S02]  /*11e0*/  @!UP0 UMOV UR4, UR7 ;  /* 0x0000000700048c82 */ /* 0x000fe40008000000 */
[----:B------:R-:W-:-:S12]  /*11f0*/  UIMAD UR28, UR4, UR20, UR6 ;  /* 0x00000014041c72a4 */ /* 0x000fd8000f8e0206 */
.L_x_15:
[----:B------:R-:W1:Y:S02]  /*1200*/  LDCU UR4, c[0x0][0xc30] ;  /* 0x00018600ff0477ac */ /* 0x000e640008000800 */
[----:B-1----:R-:W-:-:S09]  /*1210*/  UISETP.NE.AND UP0, UPT, UR4, 0x1, UPT ;  /* 0x000000010400788c */ /* 0x002fd2000bf05270 */
[----:B------:R-:W-:Y:S05]  /*1220*/  BRA.U UP0, `(.L_x_16) ;  /* 0x0000000100447547 */ /* 0x000fea000b800000 */
[----:B------:R-:W1:Y:S01]  /*1230*/  LDCU.128 UR8, c[0x0][0xc10] ;  /* 0x00018200ff0877ac */ /* 0x000e620008000c00 */
[----:B------:R-:W2:Y:S01]  /*1240*/  LDCU UR12, c[0x0][0xc0c] ;  /* 0x00018180ff0c77ac */ /* 0x000ea20008000800 */
[----:B------:R-:W3:Y:S01]  /*1250*/  LDCU UR13, c[0x0][0xc20] ;  /* 0x00018400ff0d77ac */ /* 0x000ee20008000800 */
[----:B-1----:R-:W-:Y:S02]  /*1260*/  UIMAD.WIDE.U32 UR6, UR28, UR8, URZ ;  /* 0x000000081c0672a5 */ /* 0x002fe4000f8e00ff */
[----:B------:R-:W-:Y:S02]  /*1270*/  UIMAD.WIDE.U32 UR4, UR23, UR11, URZ ;  /* 0x0000000b170472a5 */ /* 0x000fe4000f8e00ff */
[----:B--2---:R-:W-:Y:S02]  /*1280*/  UISETP.NE.AND UP2, UPT, UR12, 0x1, UPT ;  /* 0x000000010c00788c */ /* 0x004fe4000bf45270 */
[----:B------:R-:W-:Y:S01]  /*1290*/  UISETP.NE.AND UP0, UPT, UR10, 0x1, UPT ;  /* 0x000000010a00788c */ /* 0x000fe2000bf05270 */
[----:B------:R-:W-:-:S02]  /*12a0*/  UMOV UR6, UR7 ;  /* 0x0000000700067c82 */ /* 0x000fc40008000000 */
[----:B------:R-:W-:Y:S01]  /*12b0*/  UMOV UR4, UR5 ;  /* 0x0000000500047c82 */ /* 0x000fe20008000000 */
[----:B------:R-:W-:Y:S02]  /*12c0*/  USHF.R.U32.HI UR6, URZ, UR9, UR6 ;  /* 0x00000009ff067299 */ /* 0x000fe40008011606 */
[----:B---3--:R-:W-:Y:S02]  /*12d0*/  USHF.R.U32.HI UR4, URZ, UR13, UR4 ;  /* 0x0000000dff047299 */ /* 0x008fe40008011604 */
[----:B------:R-:W-:Y:S02]  /*12e0*/  USEL UR5, UR28, UR6, !UP2 ;  /* 0x000000061c057287 */ /* 0x000fe4000d000000 */
[----:B------:R-:W-:-:S04]  /*12f0*/  USEL UR4, UR23, UR4, !UP0 ;  /* 0x0000000417047287 */ /* 0x000fc8000c000000 */
[----:B------:R-:W-:Y:S02]  /*1300*/  UIADD3 UR6, UPT, UPT, UR5, -UR4, URZ ;  /* 0x8000000405067290 */ /* 0x000fe4000fffe0ff */
[----:B------:R-:W-:Y:S02]  /*1310*/  UIADD3 UR4, UPT, UPT, -UR5, UR4, URZ ;  /* 0x0000000405047290 */ /* 0x000fe4000fffe1ff */
[----:B------:R-:W-:Y:S02]  /*1320*/  UIMAD UR23, UR6, UR10, UR23 ;  /* 0x0000000a061772a4 */ /* 0x000fe4000f8e0217 */
[----:B------:R-:W-:-:S12]  /*1330*/  UIMAD UR28, UR4, UR12, UR28 ;  /* 0x0000000c041c72a4 */ /* 0x000fd8000f8e021c */
.L_x_16:
[----:B------:R-:W-:Y:S01]  /*1340*/  BAR.SYNC.DEFER_BLOCKING 0x0 ;  /* 0x0000000000007b1d */ /* 0x000fe20000010000 */
[----:B------:R-:W-:Y:S01]  /*1350*/  UISETP.NE.AND UP0, UPT, UR18, 0x2, UPT ;  /* 0x000000021200788c */ /* 0x000fe2000bf05270 */
[----:B------:R-:W-:Y:S02]  /*1360*/  ISETP.NE.OR P3, PT, R0, 0x2, !P3 ;  /* 0x000000020000780c */ /* 0x000fe40005f65670 */
[----:B------:R-:W-:Y:S02]  /*1370*/  LOP3.LUT R0, R166, 0x1f, RZ, 0xc0, !PT ;  /* 0x0000001fa6007812 */ /* 0x000fe400078ec0ff */
[----:B------:R-:W1:Y:S04]  /*1380*/  LDCU UR39, c[0x0][0xc24] ;  /* 0x00018480ff2777ac */ /* 0x000e680008000800 */
[----:B------:R-:W-:Y:S05]  /*1390*/  BRA.U UP0, `(.L_x_17) ;  /* 0x0000002100847547 */ /* 0x000fea000b800000 */
[----:B------:R-:W2:Y:S01]  /*13a0*/  LDCU UR7, c[0x0][0x394] ;  /* 0x00007280ff0777ac */ /* 0x000ea20008000800 */
[----:B------:R-:W-:Y:S01]  /*13b0*/  PLOP3.LUT P1, PT, PT, PT, UP3, 0x80, 0x8 ;  /* 0x000000000008781c */ /* 0x000fe20003f2f038 */
[----:B------:R-:W-:Y:S01]  /*13c0*/  IMAD.MOV.U32 R2, RZ, RZ, RZ ;  /* 0x000000ffff027224 */ /* 0x000fe200078e00ff */
[----:B------:R-:W-:Y:S01]  /*13d0*/  ISETP.EQ.OR P2, PT, R0, RZ, P3 ;  /* 0x000000ff0000720c */ /* 0x000fe20001f42670 */
[----:B------:R-:W3:Y:S01]  /*13e0*/  LDCU UR6, c[0x0][0x5d8] ;  /* 0x0000bb00ff0677ac */ /* 0x000ee20008000800 */
[----:B------:R-:W-:Y:S01]  /*13f0*/  PLOP3.LUT P1, PT, P1, PT, PT, 0x8, 0x80 ;  /* 0x000000000080781c */ /* 0x000fe20000f2e170 */
[----:B------:R-:W4:Y:S01]  /*1400*/  LDCU UR56, c[0x0][0x370] ;  /* 0x00006e00ff3877ac */ /* 0x000f220008000800 */
[----:B------:R-:W1:Y:S01]  /*1410*/  LDCU.64 UR48, c[0x0][0x348] ;  /* 0x00006900ff3077ac */ /* 0x000e620008000a00 */
[----:B------:R-:W1:Y:S01]  /*1420*/  LDCU UR55, c[0x0][0x374] ;  /* 0x00006e80ff3777ac */ /* 0x000e620008000800 */
[----:B--2---:R-:W-:Y:S02]  /*1430*/  UIADD3 UR5, UPT, UPT, UR7, 0x3f, URZ ;  /* 0x0000003f07057890 */ /* 0x004fe4000fffe0ff */
[----:B---3--:R-:W-:-:S02]  /*1440*/  UIADD3 UR6, UPT, UPT, UR6, 0x7f, URZ ;  /* 0x0000007f06067890 */ /* 0x008fc4000fffe0ff */
[----:B------:R-:W-:Y:S02]  /*1450*/  USHF.R.S32.HI UR4, URZ, 0x1f, UR5 ;  /* 0x0000001fff047899 */ /* 0x000fe40008011405 */
[----:B------:R-:W-:Y:S02]  /*1460*/  UIADD3 UR60, UPT, UPT, UR7, 0x7e, URZ ;  /* 0x0000007e073c7890 */ /* 0x000fe4000fffe0ff */
[----:B------:R-:W-:Y:S02]  /*1470*/  ULEA.HI UR4, UR4, UR5, URZ, 0x6 ;  /* 0x0000000504047291 */ /* 0x000fe4000f8f30ff */
[----:B------:R-:W-:Y:S02]  /*1480*/  UIADD3 UR5, UPT, UPT, UR7, -0x1, URZ ;  /* 0xffffffff07057890 */ /* 0x000fe4000fffe0ff */
[----:B------:R-:W-:Y:S02]  /*1490*/  USHF.R.S32.HI UR58, URZ, 0x6, UR4 ;  /* 0x00000006ff3a7899 */ /* 0x000fe40008011404 */
[----:B------:R-:W-:-:S02]  /*14a0*/  UISETP.GE.U32.AND UP1, UPT, UR5, -0x7f, UPT ;  /* 0xffffff810500788c */ /* 0x000fc4000bf26070 */
[----:B------:R-:W-:Y:S02]  /*14b0*/  UISETP.LT.U32.AND UP0, UPT, UR58, 0xc, UPT ;  /* 0x0000000c3a00788c */ /* 0x000fe4000bf01070 */
[----:B------:R-:W-:Y:S02]  /*14c0*/  USHF.R.S32.HI UR4, URZ, 0x1f, UR6 ;  /* 0x0000001fff047899 */ /* 0x000fe40008011406 */
[----:B------:R-:W-:Y:S02]  /*14d0*/  USEL UR57, UR58, 0xc, UP0 ;  /* 0x0000000c3a397887 */ /* 0x000fe40008000000 */
[----:B------:R-:W-:Y:S02]  /*14e0*/  ULEA.HI UR4, UR4, UR6, URZ, 0x7 ;  /* 0x0000000604047291 */ /* 0x000fe4000f8f38ff */
[----:B------:R-:W-:Y:S02]  /*14f0*/  UIADD3 UR46, UPT, UPT, UR57, -0x1, URZ ;  /* 0xffffffff392e7890 */ /* 0x000fe4000fffe0ff */
[----:B------:R-:W-:-:S02]  /*1500*/  @UP1 UIADD3 UR46, UPT, UPT, UR57, URZ, URZ ;  /* 0x000000ff392e1290 */ /* 0x000fc4000fffe0ff */
[----:B------:R-:W-:Y:S02]  /*1510*/  USHF.R.S32.HI UR54, URZ, 0x7, UR4 ;  /* 0x00000007ff367899 */ /* 0x000fe40008011404 */
[----:B------:R-:W-:Y:S02]  /*1520*/  UIADD3 UR59, UPT, UPT, UR58, -UR57, URZ ;  /* 0x800000393a3b7290 */ /* 0x000fe4000fffe0ff */
[----:B------:R-:W-:Y:S01]  /*1530*/  UIADD3 UR46, UPT, UPT, UR46, 0x1, URZ ;  /* 0x000000012e2e7890 */ /* 0x000fe2000fffe0ff */
[----:B------:R-:W-:Y:S01]  /*1540*/  UMOV UR29, 0x1 ;  /* 0x00000001001d7882 */ /* 0x000fe20000000000 */
[----:B-1--4-:R-:W-:-:S10]  /*1550*/  UMOV UR38, URZ ;  /* 0x000000ff00267c82 */ /* 0x012fd40008000000 */
.L_x_33:
[----:B------:R-:W-:Y:S01]  /*1560*/  IMAD.U32 R4, RZ, RZ, UR54 ;  /* 0x00000036ff047e24 */ /* 0x000fe2000f8e00ff */
[----:B------:R-:W1:Y:S04]  /*1570*/  LDCU UR53, c[0x0][0x5dc] ;  /* 0x0000bb80ff3577ac */ /* 0x000e680008000800 */
[-C--:B------:R-:W-:Y:S01]  /*1580*/  IABS R0, R4.reuse ;  /* 0x0000000400007213 */ /* 0x080fe20000000000 */
[----:B------:R-:W2:Y:S01]  /*1590*/  LDCU UR45, c[0x0][0x5e0] ;  /* 0x0000bc00ff2d77ac */ /* 0x000ea20008000800 */
[----:B------:R-:W-:Y:S02]  /*15a0*/  IABS R4, R4 ;  /* 0x0000000400047213 */ /* 0x000fe40000000000 */
[----:B------:R-:W-:Y:S01]  /*15b0*/  R2UR UR6, R0 ;  /* 0x00000000000672ca */ /* 0x000fe200000e0000 */
[----:B------:R-:W-:Y:S01]  /*15c0*/  UMOV UR44, 0x400 ;  /* 0x00000400002c7882 */ /* 0x000fe20000000000 */
[----:B------:R-:W-:Y:S01]  /*15d0*/  USHF.L.U32 UR42, UR28, 0x7, URZ ;  /* 0x000000071c2a7899 */ /* 0x000fe200080006ff */
[----:B------:R-:W-:Y:S01]  /*15e0*/  UMOV UR19, URZ ;  /* 0x000000ff00137c82 */ /* 0x000fe20008000000 */
[----:B-1----:R-:W-:-:S09]  /*15f0*/  IMAD.U32 R3, RZ, RZ, UR53 ;  /* 0x00000035ff037e24 */ /* 0x002fd2000f8e00ff */
[----:B------:R-:W1:Y:S08]  /*1600*/  I2F.RP R6, UR6 ;  /* 0x0000000600067d06 */ /* 0x000e700008209400 */
[----:B-1----:R-:W1:Y:S02]  /*1610*/  MUFU.RCP R5, R6 ;  /* 0x0000000600057308 */ /* 0x002e640000001000 */
[----:B-1----:R-:W-:-:S06]  /*1620*/  VIADD R5, R5, 0xffffffe ;  /* 0x0ffffffe05057836 */ /* 0x002fcc0000000000 */
[----:B------:R-:W1:Y:S02]  /*1630*/  F2I.FTZ.U32.TRUNC.NTZ R0, R5 ;  /* 0x0000000500007305 */ /* 0x000e64000021f000 */
[----:B-1----:R-:W-:Y:S02]  /*1640*/  R2UR UR5, R0 ;  /* 0x00000000000572ca */ /* 0x002fe400000e0000 */
[----:B------:R-:W-:Y:S01]  /*1650*/  IABS R0, R3 ;  /* 0x0000000300007213 */ /* 0x000fe20000000000 */
[----:B------:R-:W-:-:S03]  /*1660*/  IMAD.U32 R3, RZ, RZ, UR23 ;  /* 0x00000017ff037e24 */ /* 0x000fc6000f8e00ff */
[----:B------:R-:W-:Y:S01]  /*1670*/  R2UR UR8, R0 ;  /* 0x00000000000872ca */ /* 0x000fe200000e0000 */
[----:B------:R-:W-:Y:S01]  /*1680*/  IMAD.MOV R0, RZ, RZ, -R4 ;  /* 0x000000ffff007224 */ /* 0x000fe200078e0a04 */
[----:B------:R-:W-:-:S04]  /*1690*/  IABS R3, R3 ;  /* 0x0000000300037213 */ /* 0x000fc80000000000 */
[----:B------:R-:W-:Y:S01]  /*16a0*/  R2UR UR9, R3 ;  /* 0x00000000030972ca */ /* 0x000fe200000e0000 */
[----:B------:R-:W-:-:S04]  /*16b0*/  UIADD3 UR4, UPT, UPT, URZ, -UR5, URZ ;  /* 0x80000005ff047290 */ /* 0x000fc8000fffe0ff */
[----:B------:R-:W-:Y:S02]  /*16c0*/  UIMAD UR7, UR4, UR6, URZ ;  /* 0x00000006040772a4 */ /* 0x000fe4000f8e02ff */
[----:B------:R-:W1:Y:S01]  /*16d0*/  I2F.RP R3, UR8 ;  /* 0x0000000800037d06 */ /* 0x000e620008209400 */
[----:B------:R-:W-:Y:S02]  /*16e0*/  UMOV UR4, URZ ;  /* 0x000000ff00047c82 */ /* 0x000fe40008000000 */
[----:B------:R-:W-:Y:S02]  /*16f0*/  UIMAD.WIDE.U32 UR4, UR5, UR7, UR4 ;  /* 0x00000007050472a5 */ /* 0x000fe4000f8e0004 */
[----:B------:R-:W-:-:S05]  /*1700*/  R2UR UR7, R0 ;  /* 0x00000000000772ca */ /* 0x000fca00000e0000 */
[----:B------:R-:W-:Y:S02]  /*1710*/  UMOV UR4, UR5 ;  /* 0x0000000500047c82 */ /* 0x000fe40008000000 */
[----:B------:R-:W-:Y:S01]  /*1720*/  UIMAD.WIDE.U32 UR4, UR4, UR9, URZ ;  /* 0x00000009040472a5 */ /* 0x000fe2000f8e00ff */
[----:B-1----:R-:W1:Y:S06]  /*1730*/  MUFU.RCP R3, R3 ;  /* 0x0000000300037308 */ /* 0x002e6c0000001000 */
[----:B------:R-:W-:Y:S02]  /*1740*/  UMOV UR4, UR5 ;  /* 0x0000000500047c82 */ /* 0x000fe40008000000 */
[----:B------:R-:W-:-:S04]  /*1750*/  UIMAD UR5, UR4, UR7, UR9 ;  /* 0x00000007040572a4 */ /* 0x000fc8000f8e0209 */
[----:B------:R-:W-:Y:S01]  /*1760*/  UISETP.GT.U32.AND UP0, UPT, UR6, UR5, UPT ;  /* 0x000000050600728c */ /* 0x000fe2000bf04070 */
[----:B-1----:R-:W-:-:S10]  /*1770*/  VIADD R4, R3, 0xffffffe ;  /* 0x0ffffffe03047836 */ /* 0x002fd40000000000 */
[----:B------:R-:W-:Y:S01]  /*1780*/  @!UP0 UIADD3 UR5, UPT, UPT, UR5, -UR6, URZ ;  /* 0x8000000605058290 */ /* 0x000fe2000fffe0ff */
[----:B------:R-:W1:Y:S01]  /*1790*/  F2I.FTZ.U32.TRUNC.NTZ R0, R4 ;  /* 0x0000000400007305 */ /* 0x000e62000021f000 */
[----:B------:R-:W-:Y:S02]  /*17a0*/  @!UP0 UIADD3 UR4, UPT, UPT, UR4, 0x1, URZ ;  /* 0x0000000104048890 */ /* 0x000fe4000fffe0ff */
[----:B------:R-:W-:Y:S02]  /*17b0*/  UISETP.GE.U32.AND UP1, UPT, UR5, UR6, UPT ;  /* 0x000000060500728c */ /* 0x000fe4000bf26070 */
[----:B------:R-:W-:-:S04]  /*17c0*/  ULOP3.LUT UR5, UR23, UR54, URZ, 0x3c, !UPT ;  /* 0x0000003617057292 */ /* 0x000fc8000f8e3cff */
[----:B------:R-:W-:-:S05]  /*17d0*/  UISETP.GE.AND UP0, UPT, UR5, URZ, UPT ;  /* 0x000000ff0500728c */ /* 0x000fca000bf06270 */
[----:B------:R-:W-:Y:S01]  /*17e0*/  @UP1 UIADD3 UR4, UPT, UPT, UR4, 0x1, URZ ;  /* 0x0000000104041890 */ /* 0x000fe2000fffe0ff */
[----:B-1----:R-:W-:Y:S01]  /*17f0*/  R2UR UR5, R0 ;  /* 0x00000000000572ca */ /* 0x002fe200000e0000 */
[----:B------:R-:W-:Y:S01]  /*1800*/  UISETP.NE.AND UP1, UPT, UR54, URZ, UPT ;  /* 0x000000ff3600728c */ /* 0x000fe2000bf25270 */
[----:B--2---:R-:W-:-:S04]  /*1810*/  IMAD.U32 R0, RZ, RZ, UR45 ;  /* 0x0000002dff007e24 */ /* 0x004fc8000f8e00ff */
[----:B------:R-:W-:Y:S01]  /*1820*/  UMOV UR7, UR4 ;  /* 0x0000000400077c82 */ /* 0x000fe20008000000 */
[----:B------:R-:W-:Y:S01]  /*1830*/  IABS R0, R0 ;  /* 0x0000000000007213 */ /* 0x000fe20000000000 */
[----:B------:R-:W-:-:S03]  /*1840*/  @!UP0 UIADD3 UR7, UPT, UPT, -UR7, URZ, URZ ;  /* 0x000000ff07078290 */ /* 0x000fc6000fffe1ff */
[----:B------:R-:W-:Y:S01]  /*1850*/  R2UR UR9, R0 ;  /* 0x00000000000972ca */ /* 0x000fe200000e0000 */
[----:B------:R-:W-:Y:S02]  /*1860*/  @!UP1 ULOP3.LUT UR7, URZ, UR54, URZ, 0x33, !UPT ;  /* 0x00000036ff079292 */ /* 0x000fe4000f8e33ff */
[----:B------:R-:W-:-:S04]  /*1870*/  UIADD3 UR4, UPT, UPT, URZ, -UR5, URZ ;  /* 0x80000005ff047290 */ /* 0x000fc8000fffe0ff */
[----:B------:R-:W-:Y:S01]  /*1880*/  IMAD.U32 R3, RZ, RZ, UR7 ;  /* 0x00000007ff037e24 */ /* 0x000fe2000f8e00ff */
[----:B------:R-:W-:-:S03]  /*1890*/  UIMAD UR6, UR4, UR8, URZ ;  /* 0x00000008040672a4 */ /* 0x000fc6000f8e02ff */
[----:B------:R-:W-:Y:S01]  /*18a0*/  UMOV UR4, URZ ;  /* 0x000000ff00047c82 */ /* 0x000fe20008000000 */
[----:B------:R-:W-:Y:S01]  /*18b0*/  IABS R3, R3 ;  /* 0x0000000300037213 */ /* 0x000fe20000000000 */
[----:B------:R-:W-:-:S03]  /*18c0*/  UIMAD.WIDE.U32 UR4, UR5, UR6, UR4 ;  /* 0x00000006050472a5 */ /* 0x000fc6000f8e0004 */
[----:B------:R-:W-:Y:S02]  /*18d0*/  R2UR UR10, R3 ;  /* 0x00000000030a72ca */ /* 0x000fe400000e0000 */
[----:B------:R-:W1:Y:S02]  /*18e0*/  I2F.RP R3, UR9 ;  /* 0x0000000900037d06 */ /* 0x000e640008209400 */
[----:B------:R-:W-:-:S09]  /*18f0*/  UMOV UR4, UR5 ;  /* 0x0000000500047c82 */ /* 0x000fd20008000000 */
[----:B------:R-:W-:Y:S01]  /*1900*/  UIMAD.WIDE.U32 UR4, UR4, UR10, URZ ;  /* 0x0000000a040472a5 */ /* 0x000fe2000f8e00ff */
[----:B-1----:R-:W1:Y:S06]  /*1910*/  MUFU.RCP R0, R3 ;  /* 0x0000000300007308 */ /* 0x002e6c0000001000 */
[----:B------:R-:W-:Y:S02]  /*1920*/  UMOV UR4, UR5 ;  /* 0x0000000500047c82 */ /* 0x000fe40008000000 */
[----:B------:R-:W-:-:S04]  /*1930*/  UIADD3 UR5, UPT, UPT, -UR4, URZ, URZ ;  /* 0x000000ff04057290 */ /* 0x000fc8000fffe1ff */
[----:B------:R-:W-:-:S04]  /*1940*/  UIMAD UR5, UR8, UR5, UR10 ;  /* 0x00000005080572a4 */ /* 0x000fc8000f8e020a */
[----:B------:R-:W-:Y:S01]  /*1950*/  UISETP.GT.U32.AND UP0, UPT, UR8, UR5, UPT ;  /* 0x000000050800728c */ /* 0x000fe2000bf04070 */
[----:B-1----:R-:W-:Y:S02]  /*1960*/  VIADD R0, R0, 0xffffffe ;  /* 0x0ffffffe00007836 */ /* 0x002fe40000000000 */
[----:B------:R-:W-:-:S04]  /*1970*/  IMAD.U32 R3, RZ, RZ, UR29 ;  /* 0x0000001dff037e24 */ /* 0x000fc8000f8e00ff */
[----:B------:R-:W1:Y:S04]  /*1980*/  F2I.FTZ.U32.TRUNC.NTZ R0, R0 ;  /* 0x0000000000007305 */ /* 0x000e68000021f000 */
[----:B------:R-:W-:Y:S01]  /*1990*/  @!UP0 UIADD3 UR5, UPT, UPT, UR5, -UR8, URZ ;  /* 0x8000000805058290 */ /* 0x000fe2000fffe0ff */
[----:B------:R-:W-:Y:S01]  /*19a0*/  SHF.L.U32 R3, R3, 0x1f, RZ ;  /* 0x0000001f03037819 */ /* 0x000fe200000006ff */
[----:B------:R-:W-:Y:S02]  /*19b0*/  @!UP0 UIADD3 UR4, UPT, UPT, UR4, 0x1, URZ ;  /* 0x0000000104048890 */ /* 0x000fe4000fffe0ff */
[----:B------:R-:W-:Y:S01]  /*19c0*/  UISETP.GE.U32.AND UP1, UPT, UR5, UR8, UPT ;  /* 0x000000080500728c */ /* 0x000fe2000bf26070 */
[----:B------:R-:W2:Y:S01]  /*19d0*/  S2UR UR8, SR_CgaCtaId ;  /* 0x00000000000879c3 */ /* 0x000ea20000008800 */
[----:B------:R-:W-:-:S04]  /*19e0*/  ULOP3.LUT UR5, UR7, UR53, URZ, 0x3c, !UPT ;  /* 0x0000003507057292 */ /* 0x000fc8000f8e3cff */
[----:B------:R-:W-:-:S03]  /*19f0*/  UISETP.GE.AND UP0, UPT, UR5, URZ, UPT ;  /* 0x000000ff0500728c */ /* 0x000fc6000bf06270 */
[----:B-1----:R-:W-:Y:S02]  /*1a00*/  R2UR UR5, R0 ;  /* 0x00000000000572ca */ /* 0x002fe400000e0000 */
[----:B------:R-:W-:Y:S02]  /*1a10*/  @UP1 UIADD3 UR4, UPT, UPT, UR4, 0x1, URZ ;  /* 0x0000000104041890 */ /* 0x000fe4000fffe0ff */
[----:B------:R-:W-:-:S05]  /*1a20*/  UISETP.NE.AND UP1, UPT, UR53, URZ, UPT ;  /* 0x000000ff3500728c */ /* 0x000fca000bf25270 */
[----:B------:R-:W-:Y:S02]  /*1a30*/  UMOV UR6, UR4 ;  /* 0x0000000400067c82 */ /* 0x000fe40008000000 */
[----:B------:R-:W-:Y:S02]  /*1a40*/  @!UP0 UIADD3 UR6, UPT, UPT, -UR6, URZ, URZ ;  /* 0x000000ff06068290 */ /* 0x000fe4000fffe1ff */
[----:B------:R-:W-:Y:S02]  /*1a50*/  UIADD3 UR4, UPT, UPT, URZ, -UR5, URZ ;  /* 0x80000005ff047290 */ /* 0x000fe4000fffe0ff */
[----:B------:R-:W-:Y:S02]  /*1a60*/  @!UP1 ULOP3.LUT UR6, URZ, UR53, URZ, 0x33, !UPT ;  /* 0x00000035ff069292 */ /* 0x000fe4000f8e33ff */
[----:B--2---:R-:W-:-:S04]  /*1a70*/  ULEA UR44, UR8, UR44, 0x18 ;  /* 0x0000002c082c7291 */ /* 0x004fc8000f8ec0ff */
[----:B------:R-:W-:Y:S01]  /*1a80*/  ULEA UR8, UR38, UR44, 0x3 ;  /* 0x0000002c26087291 */ /* 0x000fe2000f8e18ff */
[----:B------:R-:W-:-:S05]  /*1a90*/  IMAD.U32 R0, RZ, RZ, UR6 ;  /* 0x00000006ff007e24 */ /* 0x000fca000f8e00ff */
[----:B------:R-:W-:-:S03]  /*1aa0*/  IABS R0, R0 ;  /* 0x0000000000007213 */ /* 0x000fc60000000000 */
[----:B------:R1:W2:Y:S01]  /*1ab0*/  SYNCS.PHASECHK.TRANS64.TRYWAIT P0, [UR8+0x60], R3 ;  /* 0x00006003ff0075a7 */ /* 0x0002a20008001108 */
[----:B------:R-:W-:Y:S01]  /*1ac0*/  R2UR UR10, R0 ;  /* 0x00000000000a72ca */ /* 0x000fe200000e0000 */
[----:B------:R-:W-:-:S03]  /*1ad0*/  UIMAD UR8, UR4, UR9, URZ ;  /* 0x00000009040872a4 */ /* 0x000fc6000f8e02ff */
[----:B------:R-:W-:Y:S02]  /*1ae0*/  UMOV UR4, URZ ;  /* 0x000000ff00047c82 */ /* 0x000fe40008000000 */
[----:B------:R-:W-:Y:S02]  /*1af0*/  UIMAD.WIDE.U32 UR4, UR5, UR8, UR4 ;  /* 0x00000008050472a5 */ /* 0x000fe4000f8e0004 */
[----:B------:R-:W-:-:S04]  /*1b00*/  UIADD3 UR8, UPT, UPT, -UR6, URZ, URZ ;  /* 0x000000ff06087290 */ /* 0x000fc8000fffe1ff */
[----:B------:R-:W-:Y:S01]  /*1b10*/  UIMAD UR53, UR53, UR8, UR7 ;  /* 0x00000008353572a4 */ /* 0x000fe2000f8e0207 */
[----:B------:R-:W-:Y:S02]  /*1b20*/  UMOV UR4, UR5 ;  /* 0x0000000500047c82 */ /* 0x000fe40008000000 */
[----:B------:R-:W-:-:S07]  /*1b30*/  UIMAD.WIDE.U32 UR4, UR4, UR10, URZ ;  /* 0x0000000a040472a5 */ /* 0x000fce000f8e00ff */
[----:B------:R-:W-:Y:S02]  /*1b40*/  UMOV UR4, UR5 ;  /* 0x0000000500047c82 */ /* 0x000fe40008000000 */
[----:B------:R-:W-:-:S04]  /*1b50*/  UIADD3 UR5, UPT, UPT, -UR4, URZ, URZ ;  /* 0x000000ff04057290 */ /* 0x000fc8000fffe1ff */
[----:B------:R-:W-:-:S04]  /*1b60*/  UIMAD UR5, UR9, UR5, UR10 ;  /* 0x00000005090572a4 */ /* 0x000fc8000f8e020a */
[----:B------:R-:W-:-:S11]  /*1b70*/  UISETP.GT.U32.AND UP0, UPT, UR9, UR5, UPT ;  /* 0x000000050900728c */ /* 0x000fd6000bf04070 */
[----:B------:R-:W-:Y:S02]  /*1b80*/  @!UP0 UIADD3 UR5, UPT, UPT, UR5, -UR9, URZ ;  /* 0x8000000905058290 */ /* 0x000fe4000fffe0ff */
[----:B------:R-:W-:Y:S02]  /*1b90*/  @!UP0 UIADD3 UR4, UPT, UPT, UR4, 0x1, URZ ;  /* 0x0000000104048890 */ /* 0x000fe4000fffe0ff */
[----:B------:R-:W-:Y:S02]  /*1ba0*/  UISETP.GE.U32.AND UP1, UPT, UR5, UR9, UPT ;  /* 0x000000090500728c */ /* 0x000fe4000bf26070 */
[----:B------:R-:W-:-:S04]  /*1bb0*/  ULOP3.LUT UR5, UR6, UR45, URZ, 0x3c, !UPT ;  /* 0x0000002d06057292 */ /* 0x000fc8000f8e3cff */
[----:B------:R-:W-:-:S05]  /*1bc0*/  UISETP.GE.AND UP0, UPT, UR5, URZ, UPT ;  /* 0x000000ff0500728c */ /* 0x000fca000bf06270 */
[----:B------:R-:W-:Y:S02]  /*1bd0*/  @UP1 UIADD3 UR4, UPT, UPT, UR4, 0x1, URZ ;  /* 0x0000000104041890 */ /* 0x000fe4000fffe0ff */
[----:B------:R-:W-:-:S05]  /*1be0*/  UISETP.NE.AND UP1, UPT, UR45, URZ, UPT ;  /* 0x000000ff2d00728c */ /* 0x000fca000bf25270 */
[----:B------:R-:W-:Y:S01]  /*1bf0*/  UMOV UR37, UR4 ;  /* 0x0000000400257c82 */ /* 0x000fe20008000000 */
[----:B------:R-:W-:Y:S02]  /*1c00*/  UIADD3 UR4, UPT, UPT, -UR7, URZ, URZ ;  /* 0x000000ff07047290 */ /* 0x000fe4000fffe1ff */
[----:B------:R-:W-:Y:S02]  /*1c10*/  @!UP0 UIADD3 UR37, UPT, UPT, -UR37, URZ, URZ ;  /* 0x000000ff25258290 */ /* 0x000fe4000fffe1ff */
[----:B------:R-:W-:Y:S02]  /*1c20*/  UISETP.GE.U32.AND UP0, UPT, UR60, 0x7f, UPT ;  /* 0x0000007f3c00788c */ /* 0x000fe4000bf06070 */
[----:B------:R-:W-:Y:S02]  /*1c30*/  @!UP1 ULOP3.LUT UR37, URZ, UR45, URZ, 0x33, !UPT ;  /* 0x0000002dff259292 */ /* 0x000fe4000f8e33ff */
[----:B------:R-:W-:Y:S02]  /*1c40*/  UIMAD UR4, UR54, UR4, UR23 ;  /* 0x00000004360472a4 */ /* 0x000fe4000f8e0217 */
[----:B------:R-:W-:-:S02]  /*1c50*/  UIADD3 UR5, UPT, UPT, -UR37, URZ, URZ ;  /* 0x000000ff25057290 */ /* 0x000fc4000fffe1ff */
[----:B------:R-:W-:Y:S02]  /*1c60*/  USHF.L.U32 UR10, UR4, 0x7, URZ ;  /* 0x00000007040a7899 */ /* 0x000fe400080006ff */
[----:B------:R-:W-:Y:S01]  /*1c70*/  UIMAD UR45, UR45, UR5, UR6 ;  /* 0x000000052d2d72a4 */ /* 0x000fe2000f8e0206 */
[----:B-1----:R-:W-:Y:S11]  /*1c80*/  BRA.U !UP0, `(.L_x_18) ;  /* 0x0000000508547547 */ /* 0x002ff6000b800000 */
[----:B------:R-:W1:Y:S01]  /*1c90*/  LDCU.64 UR8, c[0x0][0x5c0] ;  /* 0x0000b800ff0877ac */ /* 0x000e620008000a00 */
[----:B------:R-:W1:Y:S01]  /*1ca0*/  LDCU.64 UR34, c[0x0][0x5f8] ;  /* 0x0000bf00ff2277ac */ /* 0x000e620008000a00 */
[----:B------:R-:W3:Y:S01]  /*1cb0*/  LDCU UR12, c[0x0][0x5c8] ;  /* 0x0000b900ff0c77ac */ /* 0x000ee20008000800 */
[----:B------:R-:W3:Y:S01]  /*1cc0*/  LDCU UR11, c[0x0][0x600] ;  /* 0x0000c000ff0b77ac */ /* 0x000ee20008000800 */
[----:B------:R-:W4:Y:S01]  /*1cd0*/  LDCU UR24, c[0x0][0x5a8] ;  /* 0x0000b500ff1877ac */ /* 0x000f220008000800 */
[----:B------:R-:W2:Y:S01]  /*1ce0*/  LDCU UR23, c[0x0][0x59c] ;  /* 0x0000b380ff1777ac */ /* 0x000ea20008000800 */
[----:B-1----:R-:W-:Y:S01]  /*1cf0*/  UIMAD UR36, UR53, UR8, UR34 ;  /* 0x00000008352472a4 */ /* 0x002fe2000f8e0222 */
[----:B------:R-:W1:Y:S01]  /*1d00*/  LDCU UR22, c[0x0][0x590] ;  /* 0x0000b200ff1677ac */ /* 0x000e620008000800 */
[----:B---3--:R-:W-:Y:S01]  /*1d10*/  UIMAD UR34, UR37, UR12, UR11 ;  /* 0x0000000c252272a4 */ /* 0x008fe2000f8e020b */
[----:B------:R-:W3:Y:S01]  /*1d20*/  LDCU UR28, c[0x0][0x594] ;  /* 0x0000b280ff1c77ac */ /* 0x000ee20008000800 */
[----:B------:R-:W1:Y:S01]  /*1d30*/  LDCU UR27, c[0x0][0x598] ;  /* 0x0000b300ff1b77ac */ /* 0x000e620008000800 */
[----:B------:R-:W1:Y:S01]  /*1d40*/  LDCU UR26, c[0x0][0x5ac] ;  /* 0x0000b580ff1a77ac */ /* 0x000e620008000800 */
[----:B------:R-:W1:Y:S01]  /*1d50*/  LDCU UR25, c[0x0][0x5b0] ;  /* 0x0000b600ff1977ac */ /* 0x000e620008000800 */
[----:B------:R-:W1:Y:S01]  /*1d60*/  LDCU UR5, c[0x0][0x5cc] ;  /* 0x0000b980ff0577ac */ /* 0x000e620008000800 */
[----:B------:R-:W1:Y:S01]  /*1d70*/  LDCU UR4, c[0x0][0x5ec] ;  /* 0x0000bd80ff0477ac */ /* 0x000e620008000800 */
[----:B------:R-:W1:Y:S01]  /*1d80*/  LDCU.64 UR20, c[0x0][0x5a0] ;  /* 0x0000b400ff1477ac */ /* 0x000e620008000a00 */
[----:B------:R-:W1:Y:S01]  /*1d90*/  LDCU.64 UR16, c[0x0][0x5d0] ;  /* 0x0000ba00ff1077ac */ /* 0x000e620008000a00 */
[----:B------:R-:W1:Y:S01]  /*1da0*/  LDCU.64 UR6, c[0x0][0x5f0] ;  /* 0x0000be00ff0677ac */ /* 0x000e620008000a00 */
[----:B------:R-:W-:Y:S01]  /*1db0*/  UIMAD UR35, UR45, UR9, UR35 ;  /* 0x000000092d2372a4 */ /* 0x000fe2000f8e0223 */
[----:B------:R-:W-:Y:S01]  /*1dc0*/  UMOV UR18, URZ ;  /* 0x000000ff00127c82 */ /* 0x000fe20008000000 */
[----:B--2-4-:R-:W-:-:S10]  /*1dd0*/  UMOV UR11, UR38 ;  /* 0x00000026000b7c82 */ /* 0x014fd40008000000 */
.L_x_23:
[----:B------:R-:W-:Y:S01]  /*1de0*/  @!P3 MOV R3, 0x4000 ;  /* 0x000040000003b802 */ /* 0x000fe20000000f00 */
[----:B------:R-:W-:Y:S01]  /*1df0*/  ULEA UR41, UR11, UR44, 0x3 ;  /* 0x0000002c0b297291 */ /* 0x000fe2000f8e18ff */
[----:B-1----:R-:W-:Y:S11]  /*1e00*/  @P0 BRA `(.L_x_19) ;  /* 0x0000000000100947 */ /* 0x002ff60003800000 */
[----:B------:R-:W-:Y:S04]  /*1e10*/  MOV R0, UR29 ;  /* 0x0000001d00007c02 */ /* 0x000fe80008000f00 */
[----:B------:R-:W-:Y:S04]  /*1e20*/  SHF.L.U32 R5, R0, 0x1f, RZ ;  /* 0x0000001f00057819 */ /* 0x000fe800000006ff */
[----:B------:R-:W2:Y:S02]  /*1e30*/  SYNCS.PHASECHK.TRANS64.TRYWAIT P0, [UR41+0x60], R5 ;  /* 0x00006005ff0075a7 */ /* 0x000ea40008001129 */
[----:B--2---:R-:W-:Y:S05]  /*1e40*/  @!P0 BRA `(.L_x_20) ;  /* 0x0000008000088947 */ /* 0x004fea0003800000 */
.L_x_19:
[----:B------:R4:W-:Y:S01]  /*1e50*/  @!P3 SYNCS.ARRIVE.TRANS64 RZ, [UR41], R3 ;  /* 0x00000003ffffb9a7 */ /* 0x0009e20008000029 */
[----:B------:R-:W-:Y:S04]  /*1e60*/  BSSY.RECONVERGENT B0, `(.L_x_21) ;  /* 0x0000003000007945 */ /* 0x000fe80003800200 */
[----:B------:R-:W-:Y:S05]  /*1e70*/  @P2 BRA `(.L_x_22) ;  /* 0x0000000000042947 */ /* 0x000fea0003800000 */
[----:B-1-3--:R-:W-:Y:S05]  /*1e80*/  BPT.TRAP 0x1 ;  /* 0x000000040000795c */ /* 0x00afea0000300000 */
.L_x_22:
[----:B-1-3--:R-:W-:Y:S05]  /*1e90*/  BSYNC.RECONVERGENT B0 ;  /* 0x0000000000007941 */ /* 0x00afea0003800200 */
.L_x_21:
[----:B------:R-:W-:Y:S02]  /*1ea0*/  UIADD3 UR8, UPT, UPT, UR11, 0x1, URZ ;  /* 0x000000010b087890 */ /* 0x000fe4000fffe0ff */
[----:B------:R-:W-:Y:S02]  /*1eb0*/  USHF.L.U32 UR43, UR18, 0x6, URZ ;  /* 0x00000006122b7899 */ /* 0x000fe400080006ff */
[----:B------:R-:W-:Y:S02]  /*1ec0*/  UISETP.NE.AND UP0, UPT, UR8, 0xc, UPT ;  /* 0x0000000c0800788c */ /* 0x000fe4000bf05270 */
[----:B------:R-:W-:Y:S02]  /*1ed0*/  UISETP.NE.AND UP2, UPT, UR24, 0x1, UPT ;  /* 0x000000011800788c */ /* 0x000fe4000bf45270 */
[----:B------:R-:W-:Y:S02]  /*1ee0*/  USEL UR9, URZ, 0x1, UP0 ;  /* 0x00000001ff097887 */ /* 0x000fe40008000000 */
[----:B------:R-:W-:Y:S02]  /*1ef0*/  USEL UR38, UR8, URZ, UP0 ;  /* 0x000000ff08267287 */ /* 0x000fe40008000000 */
[----:B------:R-:W-:Y:S02]  /*1f00*/  ULOP3.LUT UR29, UR29, UR9, URZ, 0x3c, !UPT ;  /* 0x000000091d1d7292 */ /* 0x000fe4000f8e3cff */
[----:B------:R-:W-:Y:S02]  /*1f10*/  ULEA UR8, UR38, UR44, 0x3 ;  /* 0x0000002c26087291 */ /* 0x000fe4000f8e18ff */
[----:B------:R-:W-:Y:S02]  /*1f20*/  UISETP.NE.AND UP0, UPT, UR22, 0x1, UPT ;  /* 0x000000011600788c */ /* 0x000fe4000bf05270 */
[----:B------:R-:W-:Y:S01]  /*1f30*/  UIADD3 UR32, UP1, UPT, UR48, 0x80, URZ ;  /* 0x0000008030207890 */ /* 0x000fe2000ff3e0ff */
[----:B--2---:R-:W-:Y:S01]  /*1f40*/  MOV R0, UR29 ;  /* 0x0000001d00007c02 */ /* 0x004fe20008000f00 */
[----:B------:R-:W-:Y:S02]  /*1f50*/  UIADD3 UR18, UPT, UPT, UR18, 0x1, URZ ;  /* 0x0000000112127890 */ /* 0x000fe4000fffe0ff */
[----:B------:R-:W-:Y:S01]  /*1f60*/  UIADD3.X UR33, UPT, UPT, URZ, UR49, URZ, UP1, !UPT ;  /* 0x00000031ff217290 */ /* 0x000fe20008ffe4ff */
[----:B----4-:R-:W-:Y:S01]  /*1f70*/  SHF.L.U32 R3, R0, 0x1f, RZ ;  /* 0x0000001f00037819 */ /* 0x010fe200000006ff */
[----:B------:R-:W-:Y:S01]  /*1f80*/  UMOV UR50, 0x0 ;  /* 0x0000000000327882 */ /* 0x000fe20000000000 */
[----:B------:R-:W-:Y:S02]  /*1f90*/  UMOV UR51, 0x10000000 ;  /* 0x1000000000337882 */ /* 0x000fe40000000000 */
[----:B------:R4:W1:Y:S01]  /*1fa0*/  SYNCS.PHASECHK.TRANS64.TRYWAIT P0, [UR8+0x60], R3 ;  /* 0x00006003ff0075a7 */ /* 0x0008620008001108 */
[----:B------:R-:W-:Y:S02]  /*1fb0*/  UIMAD.WIDE.U32 UR8, UR43, UR28, URZ ;  /* 0x0000001c2b0872a5 */ /* 0x000fe4000f8e00ff */
[----:B------:R-:W-:Y:S02]  /*1fc0*/  ULEA UR8, UR11, UR44, 0xd ;  /* 0x0000002c0b087291 */ /* 0x000fe4000f8e68ff */
[----:B------:R-:W-:Y:S02]  /*1fd0*/  USHF.R.U32.HI UR9, URZ, UR27, UR9 ;  /* 0x0000001bff097299 */ /* 0x000fe40008011609 */
[----:B------:R-:W-:Y:S02]  /*1fe0*/  UIADD3 UR40, UPT, UPT, UR8, 0x8400, URZ ;  /* 0x0000840008287890 */ /* 0x000fe4000fffe0ff */
[----:B------:R-:W-:Y:S02]  /*1ff0*/  USEL UR9, UR43, UR9, !UP0 ;  /* 0x000000092b097287 */ /* 0x000fe4000c000000 */
[----:B------:R-:W-:Y:S02]  /*2000*/  UISETP.NE.AND UP0, UPT, UR23, 0x1, UPT ;  /* 0x000000011700788c */ /* 0x000fe4000bf05270 */
[----:B------:R-:W-:Y:S02]  /*2010*/  UIMAD.WIDE.U32 UR12, UR9, UR20, URZ ;  /* 0x00000014090c72a5 */ /* 0x000fe4000f8e00ff */
[----:B------:R-:W-:Y:S01]  /*2020*/  ULEA UR12, UR35, UR36, 0x5 ;  /* 0x00000024230c7291 */ /* 0x000fe2000f8e28ff */
[----:B------:R-:W-:Y:S01]  /*2030*/  UTMALDG.2D [UR40], [UR32], desc[UR50] ;  /* 0x00003228200075b4 */ /* 0x000fe20008009000 */
[----:B------:R-:W-:Y:S02]  /*2040*/  USHF.R.U32.HI UR13, URZ, UR21, UR13 ;  /* 0x00000015ff0d7299 */ /* 0x000fe4000801160d */
[----:B------:R-:W-:Y:S02]  /*2050*/  ULEA UR19, UR34, UR12, 0xa ;  /* 0x0000000c22137291 */ /* 0x000fe4000f8e50ff */
[----:B------:R-:W-:Y:S02]  /*2060*/  USEL UR13, UR9, UR13, !UP0 ;  /* 0x0000000d090d7287 */ /* 0x000fe4000c000000 */
[----:B------:R-:W-:Y:S02]  /*2070*/  UIADD3 UR12, UPT, UPT, -UR9, URZ, URZ ;  /* 0x000000ff090c7290 */ /* 0x000fe4000fffe1ff */
[----:B------:R-:W-:Y:S02]  /*2080*/  UIMAD.WIDE.U32 UR14, UR13, UR26, URZ ;  /* 0x0000001a0d0e72a5 */ /* 0x000fe4000f8e00ff */
[----:B------:R-:W-:Y:S02]  /*2090*/  UIMAD UR12, UR22, UR12, UR43 ;  /* 0x0000000c160c72a4 */ /* 0x000fe4000f8e022b */
[----:B------:R-:W-:Y:S02]  /*20a0*/  UIADD3 UR30, UP0, UPT, UR48, 0x180, URZ ;  /* 0x00000180301e7890 */ /* 0x000fe4000ff1e0ff */
[----:B------:R-:W-:Y:S02]  /*20b0*/  UIADD3 UR8, UPT, UPT, UR8, 0x20400, URZ ;  /* 0x0002040008087890 */ /* 0x000fe4000fffe0ff */
[----:B------:R-:W-:Y:S02]  /*20c0*/  UIADD3.X UR31, UPT, UPT, URZ, UR49, URZ, UP0, !UPT ;  /* 0x00000031ff1f7290 */ /* 0x000fe400087fe4ff */
[----:B------:R-:W-:Y:S01]  /*20d0*/  UISETP.NE.AND UP0, UPT, UR18, UR46, UPT ;  /* 0x0000002e1200728c */ /* 0x000fe2000bf05270 */
[----:B------:R-:W-:Y:S02]  /*20e0*/  UMOV UR14, UR15 ;  /* 0x0000000f000e7c82 */ /* 0x000fe40008000000 */
[----:B------:R-:W-:Y:S04]  /*20f0*/  USHF.R.U32.HI UR11, URZ, UR25, UR14 ;  /* 0x00000019ff0b7299 */ /* 0x000fe8000801160e */
[----:B------:R-:W-:Y:S02]  /*2100*/  USEL UR14, UR13, UR11, !UP2 ;  /* 0x0000000b0d0e7287 */ /* 0x000fe4000d000000 */
[----:B------:R-:W-:Y:S02]  /*2110*/  UIADD3 UR11, UPT, UPT, -UR13, URZ, URZ ;  /* 0x000000ff0d0b7290 */ /* 0x000fe4000fffe1ff */
[----:B------:R-:W-:Y:S02]  /*2120*/  UIADD3 UR15, UPT, UPT, -UR14, URZ, URZ ;  /* 0x000000ff0e0f7290 */ /* 0x000fe4000fffe1ff */
[----:B------:R-:W-:Y:S02]  /*2130*/  UIMAD UR9, UR23, UR11, UR9 ;  /* 0x0000000b170972a4 */ /* 0x000fe4000f8e0209 */
[----:B------:R-:W-:Y:S02]  /*2140*/  UIMAD UR13, UR24, UR15, UR13 ;  /* 0x0000000f180d72a4 */ /* 0x000fe4000f8e020d */
[----:B------:R-:W-:Y:S02]  /*2150*/  UIMAD UR11, UR12, UR5, UR4 ;  /* 0x000000050c0b72a4 */ /* 0x000fe4000f8e0204 */
[----:B------:R-:W-:Y:S02]  /*2160*/  UIMAD UR12, UR9, UR16, UR6 ;  /* 0x00000010090c72a4 */ /* 0x000fe4000f8e0206 */
[----:B------:R-:W-:Y:S02]  /*2170*/  UIMAD UR13, UR13, UR17, UR7 ;  /* 0x000000110d0d72a4 */ /* 0x000fe4000f8e0207 */
[----:B------:R-:W-:Y:S01]  /*2180*/  UPRMT UR15, UR19, 0x5410, URZ ;  /* 0x00005410130f7896 */ /* 0x000fe200080000ff */
[----:B------:R-:W-:Y:S02]  /*2190*/  UMOV UR9, UR41 ;  /* 0x0000002900097c82 */ /* 0x000fe40008000000 */
[----:B------:R-:W-:Y:S06]  /*21a0*/  UMOV UR19, UR46 ;  /* 0x0000002e00137c82 */ /* 0x000fec0008000000 */
[----:B------:R2:W-:Y:S02]  /*21b0*/  UTMALDG.5D.IM2COL [UR8], [UR30], UR15 ;  /* 0x000000081e0073b4 */ /* 0x0005e4000806000f */
[----:B--2---:R-:W-:Y:S01]  /*21c0*/  UMOV UR11, UR38 ;  /* 0x00000026000b7c82 */ /* 0x004fe20008000000 */
[----:B----4-:R-:W-:Y:S05]  /*21d0*/  BRA.U UP0, `(.L_x_23) ;  /* 0xfffffffd00007547 */ /* 0x010fea000b83ffff */
.L_x_18:
[----:B------:R-:W-:Y:S01]  /*21e0*/  ULEA UR4, UR38, UR44, 0x3 ;  /* 0x0000002c26047291 */ /* 0x000fe2000f8e18ff */
[----:B------:R-:W-:Y:S01]  /*21f0*/  MOV R0, UR29 ;  /* 0x0000001d00007c02 */ /* 0x000fe20008000f00 */
[----:B------:R-:W-:Y:S01]  /*2200*/  @!P1 SYNCS.ARRIVE.TRANS64.A1T0 RZ, [UR44+0xe8], RZ ;  /* 0x0000e8ffffff99a7 */ /* 0x000fe2000810002c */
[----:B------:R-:W-:Y:S02]  /*2210*/  UISETP.GT.AND UP0, UPT, UR58, UR57, UPT ;  /* 0x000000393a00728c */ /* 0x000fe4000bf04270 */
[----:B------:R-:W-:-:S04]  /*2220*/  SHF.L.U32 R0, R0, 0x1f, RZ ;  /* 0x0000001f00007819 */ /* 0x000fc800000006ff */
[----:B-12---:R1:W2:Y:S03]  /*2230*/  SYNCS.PHASECHK.TRANS64.TRYWAIT P0, [UR4+0x60], R0 ;  /* 0x00006000ff0075a7 */ /* 0x0062a60008001104 */
[----:B------:R-:W-:Y:S05]  /*2240*/  BRA.U !UP0, `(.L_x_24) ;  /* 0x0000000508547547 */ /* 0x000fea000b800000 */
[----:B------:R-:W3:Y:S01]  /*2250*/  LDCU.64 UR8, c[0x0][0x5c0] ;  /* 0x0000b800ff0877ac */ /* 0x000ee20008000a00 */
[----:B------:R-:W3:Y:S01]  /*2260*/  LDCU.64 UR40, c[0x0][0x5f8] ;  /* 0x0000bf00ff2877ac */ /* 0x000ee20008000a00 */
[----:B------:R-:W4:Y:S01]  /*2270*/  LDCU UR12, c[0x0][0x5c8] ;  /* 0x0000b900ff0c77ac */ /* 0x000f220008000800 */
[----:B------:R-:W4:Y:S01]  /*2280*/  LDCU UR11, c[0x0][0x600] ;  /* 0x0000c000ff0b77ac */ /* 0x000f220008000800 */
[----:B------:R-:W1:Y:S01]  /*2290*/  LDCU UR23, c[0x0][0x5a8] ;  /* 0x0000b500ff1777ac */ /* 0x000e620008000800 */
[----:B------:R-:W1:Y:S01]  /*22a0*/  LDCU UR22, c[0x0][0x59c] ;  /* 0x0000b380ff1677ac */ /* 0x000e620008000800 */
[----:B---3--:R-:W-:Y:S02]  /*22b0*/  UIMAD UR43, UR53, UR8, UR40 ;  /* 0x00000008352b72a4 */ /* 0x008fe4000f8e0228 */
[----:B------:R-:W-:Y:S01]  /*22c0*/  UIMAD UR41, UR45, UR9, UR41 ;  /* 0x000000092d2972a4 */ /* 0x000fe2000f8e0229 */
[----:B------:R-:W3:Y:S01]  /*22d0*/  LDCU UR18, c[0x0][0x590] ;  /* 0x0000b200ff1277ac */ /* 0x000ee20008000800 */
[----:B----4-:R-:W-:Y:S01]  /*22e0*/  UIMAD UR40, UR37, UR12, UR11 ;  /* 0x0000000c252872a4 */ /* 0x010fe2000f8e020b */
[----:B------:R-:W4:Y:S01]  /*22f0*/  LDCU UR27, c[0x0][0x594] ;  /* 0x0000b280ff1b77ac */ /* 0x000f220008000800 */
        /* <DEDUP_REMOVED lines=8> */
[----:B------:R-:W-:Y:S01]  /*2380*/  UIADD3 UR45, UPT, UPT, UR59, UR19, URZ ;  /* 0x000000133b2d7290 */ /* 0x000fe2000fffe0ff */
[----:B------:R-:W-:-:S11]  /*2390*/  UMOV UR11, UR38 ;  /* 0x00000026000b7c82 */ /* 0x000fd60008000000 */
.L_x_29:
[----:B------:R-:W-:Y:S01]  /*23a0*/  @!P3 MOV R3, 0x4000 ;  /* 0x000040000003b802 */ /* 0x000fe20000000f00 */
[----:B------:R-:W-:Y:S01]  /*23b0*/  ULEA UR33, UR11, UR44, 0x3 ;  /* 0x0000002c0b217291 */ /* 0x000fe2000f8e18ff */
[----:B--2---:R-:W-:Y:S11]  /*23c0*/  @P0 BRA `(.L_x_25) ;  /* 0x0000000000100947 */ /* 0x004ff60003800000 */
[----:B-1----:R-:W-:Y:S04]  /*23d0*/  MOV R0, UR29 ;  /* 0x0000001d00007c02 */ /* 0x002fe80008000f00 */
[----:B------:R-:W-:Y:S04]  /*23e0*/  SHF.L.U32 R5, R0, 0x1f, RZ ;  /* 0x0000001f00057819 */ /* 0x000fe800000006ff */
[----:B------:R-:W1:Y:S02]  /*23f0*/  SYNCS.PHASECHK.TRANS64.TRYWAIT P0, [UR33+0x60], R5 ;  /* 0x00006005ff0075a7 */ /* 0x000e640008001121 */
[----:B-1----:R-:W-:Y:S05]  /*2400*/  @!P0 BRA `(.L_x_26) ;  /* 0x0000007800b08947 */ /* 0x002fea0003800000 */
.L_x_25:
[----:B------:R2:W-:Y:S01]  /*2410*/  @!P3 SYNCS.ARRIVE.TRANS64 RZ, [UR33], R3 ;  /* 0x00000003ffffb9a7 */ /* 0x0005e20008000021 */
[----:B------:R-:W-:Y:S04]  /*2420*/  BSSY.RECONVERGENT B0, `(.L_x_27) ;  /* 0x0000003000007945 */ /* 0x000fe80003800200 */
[----:B------:R-:W-:Y:S05]  /*2430*/  @P2 BRA `(.L_x_28) ;  /* 0x0000000000042947 */ /* 0x000fea0003800000 */
[----:B-1-34-:R-:W-:Y:S05]  /*2440*/  BPT.TRAP 0x1 ;  /* 0x000000040000795c */ /* 0x01afea0000300000 */
.L_x_28:
[----:B-1-34-:R-:W-:Y:S05]  /*2450*/  BSYNC.RECONVERGENT B0 ;  /* 0x0000000000007941 */ /* 0x01afea0003800200 */
.L_x_27:
        /* <DEDUP_REMOVED lines=10> */
[----:B------:R-:W-:Y:S01]  /*2500*/  MOV R0, UR29 ;  /* 0x0000001d00007c02 */ /* 0x000fe20008000f00 */
[----:B------:R-:W-:Y:S02]  /*2510*/  ULEA UR28, UR41, UR43, 0x5 ;  /* 0x0000002b291c7291 */ /* 0x000fe4000f8e28ff */
[----:B------:R-:W-:Y:S01]  /*2520*/  UIADD3.X UR37, UPT, UPT, URZ, UR49, URZ, UP1, !UPT ;  /* 0x00000031ff257290 */ /* 0x000fe20008ffe4ff */
[----:B--2---:R-:W-:Y:S01]  /*2530*/  SHF.L.U32 R3, R0, 0x1f, RZ ;  /* 0x0000001f00037819 */ /* 0x004fe200000006ff */
[----:B------:R-:W-:Y:S02]  /*2540*/  ULEA UR28, UR40, UR28, 0xa ;  /* 0x0000001c281c7291 */ /* 0x000fe4000f8e50ff */
[----:B------:R-:W-:Y:S01]  /*2550*/  UIADD3 UR19, UPT, UPT, UR19, 0x1, URZ ;  /* 0x0000000113137890 */ /* 0x000fe2000fffe0ff */
[----:B------:R1:W2:Y:S01]  /*2560*/  SYNCS.PHASECHK.TRANS64.TRYWAIT P0, [UR8+0x60], R3 ;  /* 0x00006003ff0075a7 */ /* 0x0002a20008001108 */
[----:B------:R-:W-:Y:S01]  /*2570*/  UIMAD.WIDE.U32 UR8, UR35, UR27, URZ ;  /* 0x0000001b230872a5 */ /* 0x000fe2000f8e00ff */
[----:B------:R-:W-:Y:S01]  /*2580*/  UMOV UR50, 0x0 ;  /* 0x0000000000327882 */ /* 0x000fe20000000000 */
[----:B------:R-:W-:Y:S02]  /*2590*/  UMOV UR51, 0x10000000 ;  /* 0x1000000000337882 */ /* 0x000fe40000000000 */
[----:B------:R-:W-:Y:S01]  /*25a0*/  USHF.R.U32.HI UR9, URZ, UR26, UR9 ;  /* 0x0000001aff097299 */ /* 0x000fe20008011609 */
[----:B------:R-:W-:Y:S03]  /*25b0*/  UMOV UR34, UR42 ;  /* 0x0000002a00227c82 */ /* 0x000fe60008000000 */
[----:B------:R-:W-:Y:S02]  /*25c0*/  USEL UR9, UR35, UR9, !UP0 ;  /* 0x0000000923097287 */ /* 0x000fe4000c000000 */
[----:B------:R-:W-:Y:S02]  /*25d0*/  UISETP.NE.AND UP0, UPT, UR22, 0x1, UPT ;  /* 0x000000011600788c */ /* 0x000fe4000bf05270 */
[----:B------:R-:W-:Y:S02]  /*25e0*/  UIMAD.WIDE.U32 UR12, UR9, UR20, URZ ;  /* 0x00000014090c72a5 */ /* 0x000fe4000f8e00ff */
[----:B------:R-:W-:Y:S02]  /*25f0*/  ULEA UR12, UR11, UR44, 0xd ;  /* 0x0000002c0b0c7291 */ /* 0x000fe4000f8e68ff */
[----:B------:R-:W-:Y:S02]  /*2600*/  USHF.R.U32.HI UR13, URZ, UR21, UR13 ;  /* 0x00000015ff0d7299 */ /* 0x000fe4000801160d */
[----:B------:R-:W-:Y:S02]  /*2610*/  UIADD3 UR32, UPT, UPT, UR12, 0x8400, URZ ;  /* 0x000084000c207890 */ /* 0x000fe4000fffe0ff */
[----:B------:R-:W-:Y:S02]  /*2620*/  USEL UR13, UR9, UR13, !UP0 ;  /* 0x0000000d090d7287 */ /* 0x000fe4000c000000 */
[----:B------:R-:W-:Y:S02]  /*2630*/  UIADD3 UR30, UP0, UPT, UR48, 0x180, URZ ;  /* 0x00000180301e7890 */ /* 0x000fe4000ff1e0ff */
[----:B------:R-:W-:Y:S02]  /*2640*/  UIMAD.WIDE.U32 UR14, UR13, UR25, URZ ;  /* 0x000000190d0e72a5 */ /* 0x000fe4000f8e00ff */
[----:B------:R-:W-:Y:S01]  /*2650*/  UIADD3.X UR31, UPT, UPT, URZ, UR49, URZ, UP0, !UPT ;  /* 0x00000031ff1f7290 */ /* 0x000fe200087fe4ff */
[----:B------:R-:W-:Y:S01]  /*2660*/  UTMALDG.2D [UR32], [UR36], desc[UR50] ;  /* 0x00003220240075b4 */ /* 0x000fe20008009000 */
[----:B------:R-:W-:Y:S03]  /*2670*/  UISETP.NE.AND UP0, UPT, UR19, UR45, UPT ;  /* 0x0000002d1300728c */ /* 0x000fe6000bf05270 */
[----:B------:R-:W-:Y:S02]  /*2680*/  UMOV UR8, UR15 ;  /* 0x0000000f00087c82 */ /* 0x000fe40008000000 */
[----:B------:R-:W-:Y:S02]  /*2690*/  USHF.R.U32.HI UR11, URZ, UR24, UR8 ;  /* 0x00000018ff0b7299 */ /* 0x000fe40008011608 */
[----:B------:R-:W-:Y:S02]  /*26a0*/  UIADD3 UR8, UPT, UPT, UR12, 0x20400, URZ ;  /* 0x000204000c087890 */ /* 0x000fe4000fffe0ff */
[----:B------:R-:W-:Y:S02]  /*26b0*/  USEL UR14, UR13, UR11, !UP2 ;  /* 0x0000000b0d0e7287 */ /* 0x000fe4000d000000 */
[----:B------:R-:W-:Y:S02]  /*26c0*/  UIADD3 UR12, UPT, UPT, -UR9, URZ, URZ ;  /* 0x000000ff090c7290 */ /* 0x000fe4000fffe1ff */
[----:B------:R-:W-:Y:S02]  /*26d0*/  UIADD3 UR11, UPT, UPT, -UR13, URZ, URZ ;  /* 0x000000ff0d0b7290 */ /* 0x000fe4000fffe1ff */
[----:B------:R-:W-:Y:S02]  /*26e0*/  UIADD3 UR15, UPT, UPT, -UR14, URZ, URZ ;  /* 0x000000ff0e0f7290 */ /* 0x000fe4000fffe1ff */
[----:B------:R-:W-:Y:S02]  /*26f0*/  UIMAD UR12, UR18, UR12, UR35 ;  /* 0x0000000c120c72a4 */ /* 0x000fe4000f8e0223 */
[----:B------:R-:W-:Y:S02]  /*2700*/  UIMAD UR9, UR22, UR11, UR9 ;  /* 0x0000000b160972a4 */ /* 0x000fe4000f8e0209 */
[----:B------:R-:W-:Y:S02]  /*2710*/  UIMAD UR13, UR23, UR15, UR13 ;  /* 0x0000000f170d72a4 */ /* 0x000fe4000f8e020d */
[----:B------:R-:W-:Y:S02]  /*2720*/  UIMAD UR11, UR12, UR5, UR4 ;  /* 0x000000050c0b72a4 */ /* 0x000fe4000f8e0204 */
[----:B------:R-:W-:Y:S02]  /*2730*/  UIMAD UR12, UR9, UR16, UR6 ;  /* 0x00000010090c72a4 */ /* 0x000fe4000f8e0206 */
[----:B------:R-:W-:Y:S02]  /*2740*/  UIMAD UR13, UR13, UR17, UR7 ;  /* 0x000000110d0d72a4 */ /* 0x000fe4000f8e0207 */
[----:B------:R-:W-:Y:S01]  /*2750*/  UPRMT UR15, UR28, 0x5410, URZ ;  /* 0x000054101c0f7896 */ /* 0x000fe200080000ff */
[----:B------:R-:W-:Y:S08]  /*2760*/  UMOV UR9, UR33 ;  /* 0x0000002100097c82 */ /* 0x000ff00008000000 */
[----:B------:R3:W-:Y:S02]  /*2770*/  UTMALDG.5D.IM2COL [UR8], [UR30], UR15 ;  /* 0x000000081e0073b4 */ /* 0x0007e4000806000f */
[----:B---3--:R-:W-:Y:S01]  /*2780*/  UMOV UR11, UR38 ;  /* 0x00000026000b7c82 */ /* 0x008fe20008000000 */
[----:B-1----:R-:W-:Y:S05]  /*2790*/  BRA.U UP0, `(.L_x_29) ;  /* 0xfffffffd00007547 */ /* 0x002fea000b83ffff */
.L_x_24:
[----:B------:R-:W-:Y:S01]  /*27a0*/  SHF.L.U32 R3, R2, 0x1f, RZ ;  /* 0x0000001f02037819 */ /* 0x000fe200000006ff */
[----:B------:R-:W-:-:S03]  /*27b0*/  NOP ;  /* 0x0000000000007918 */ /* 0x000fc60000000000 */
[----:B--2---:R-:W2:Y:S02]  /*27c0*/  SYNCS.PHASECHK.TRANS64.TRYWAIT P0, [UR44+0xf0], R3 ;  /* 0x0000f003ff0075a7 */ /* 0x004ea4000800112c */
[----:B--2---:R-:W-:Y:S05]  /*27d0*/  @!P0 BRA `(.L_x_30) ;  /* 0x0000007400d48947 */ /* 0x004fea0003800000 */
.L_x_110:
[----:B------:R-:W2:Y:S01]  /*27e0*/  LDS.128 R4, [UR44+0x130] ;  /* 0x0001302cff047984 */ /* 0x000ea20008000c00 */
[----:B------:R-:W-:Y:S02]  /*27f0*/  UIADD3 UR4, UPT, UPT, UR44, 0xf8, URZ ;  /* 0x000000f82c047890 */ /* 0x000fe4000fffe0ff */
[----:B------:R-:W-:Y:S01]  /*2800*/  UISETP.GE.AND UP0, UPT, UR39, 0x1, UPT ;  /* 0x000000012700788c */ /* 0x000fe2000bf06270 */
[----:B------:R-:W-:Y:S01]  /*2810*/  @!PT LDS RZ, [RZ] ;  /* 0x00000000fffff984 */ /* 0x000fe20000000800 */
[----:B------:R-:W-:Y:S01]  /*2820*/  @!PT LDS RZ, [RZ] ;  /* 0x00000000fffff984 */ /* 0x000fe20000000800 */
[----:B------:R-:W-:Y:S01]  /*2830*/  @!PT LDS RZ, [RZ] ;  /* 0x00000000fffff984 */ /* 0x000fe20000000800 */
[----:B------:R-:W-:Y:S01]  /*2840*/  @!PT LDS RZ, [RZ] ;  /* 0x00000000fffff984 */ /* 0x000fe20000000800 */
[----:B------:R3:W-:Y:S06]  /*2850*/  MEMBAR.ALL.CTA ;  /* 0x0000000000007992 */ /* 0x0007ec0000008000 */
[----:B---3--:R-:W3:Y:S01]  /*2860*/  FENCE.VIEW.ASYNC.S ;  /* 0x00000000000073c6 */ /* 0x008ee20000000000 */
[----:B------:R-:W-:-:S09]  /*2870*/  UPRMT UR4, URZ, 0x654, UR4 ;  /* 0x00000654ff047896 */ /* 0x000fd20008000004 */
[----:B---3--:R-:W-:Y:S01]  /*2880*/  SYNCS.ARRIVE.TRANS64.RED.A1T0 RZ, [UR4], RZ ;  /* 0x000000ffffff79a7 */ /* 0x008fe20008100404 */
[----:B--2---:R-:W-:-:S13]  /*2890*/  LOP3.LUT P0, RZ, R6, 0x1, RZ, 0xc0, !PT ;  /* 0x0000000106ff7812 */ /* 0x004fda000780c0ff */
[----:B------:R-:W-:Y:S01]  /*28a0*/  VOTEU.ANY UP1, P0 ;  /* 0x0000000000ff7886 */ /* 0x000fe20000020100 */
[----:B------:R-:W-:-:S13]  /*28b0*/  PLOP3.LUT P0, PT, PT, PT, UP1, 0x80, 0x8 ;  /* 0x000000000008781c */ /* 0x000fda0003f0f018 */
[----:B-1----:R-:W-:Y:S02]  /*28c0*/  @P0 MOV R0, R4 ;  /* 0x0000000400000202 */ /* 0x002fe40000000f00 */
[----:B------:R-:W-:Y:S02]  /*28d0*/  @P0 LOP3.LUT R4, R5, 0xffff, RZ, 0xc0, !PT ;  /* 0x0000ffff05040812 */ /* 0x000fe400078ec0ff */
[----:B------:R-:W-:Y:S02]  /*28e0*/  @P0 R2UR UR6, R0 ;  /* 0x00000000000602ca */ /* 0x000fe400000e0000 */
[----:B------:R-:W-:-:S11]  /*28f0*/  @P0 R2UR UR5, R4 ;  /* 0x00000000040502ca */ /* 0x000fd600000e0000 */
[----:B------:R-:W-:Y:S02]  /*2900*/  @UP1 UMOV UR52, UR6 ;  /* 0x0000000600341c82 */ /* 0x000fe40008000000 */
[----:B------:R-:W-:Y:S01]  /*2910*/  @UP1 UMOV UR47, UR5 ;  /* 0x00000005002f1c82 */ /* 0x000fe20008000000 */
[----:B------:R-:W-:Y:S05]  /*2920*/  BRA.U !UP0, `(.L_x_31) ;  /* 0x0000000108d47547 */ /* 0x000fea000b800000 */
[----:B------:R-:W1:Y:S01]  /*2930*/  LDCU.128 UR16, c[0x0][0xc10] ;  /* 0x00018200ff1077ac */ /* 0x000e620008000c00 */
[----:B------:R-:W2:Y:S01]  /*2940*/  LDCU UR20, c[0x0][0xc20] ;  /* 0x00018400ff1477ac */ /* 0x000ea20008000800 */
[----:B------:R-:W3:Y:S01]  /*2950*/  LDCU UR13, c[0x0][0xc0c] ;  /* 0x00018180ff0d77ac */ /* 0x000ee20008000800 */
[----:B------:R-:W4:Y:S01]  /*2960*/  LDCU.64 UR14, c[0x0][0xc28] ;  /* 0x00018500ff0e77ac */ /* 0x000f220008000a00 */
[----:B------:R-:W-:Y:S02]  /*2970*/  UISETP.NE.AND UP3, UPT, UR39, 0x1, UPT ;  /* 0x000000012700788c */ /* 0x000fe4000bf65270 */
[----:B-1----:R-:W-:Y:S02]  /*2980*/  UIMAD.WIDE.U32 UR4, UR55, UR19, URZ ;  /* 0x00000013370472a5 */ /* 0x002fe4000f8e00ff */
[----:B------:R-:W-:Y:S02]  /*2990*/  UIMAD.WIDE.U32 UR6, UR56, UR16, URZ ;  /* 0x00000010380672a5 */ /* 0x000fe4000f8e00ff */
[----:B------:R-:W-:-:S02]  /*29a0*/  UISETP.NE.AND UP0, UPT, UR18, 0x1, UPT ;  /* 0x000000011200788c */ /* 0x000fc4000bf05270 */
[----:B------:R-:W-:Y:S01]  /*29b0*/  UIMAD.WIDE.U32 UR10, UR47, UR19, URZ ;  /* 0x000000132f0a72a5 */ /* 0x000fe2000f8e00ff */
[----:B------:R-:W-:Y:S01]  /*29c0*/  UMOV UR4, UR5 ;  /* 0x0000000500047c82 */ /* 0x000fe20008000000 */
[----:B---3--:R-:W-:Y:S02]  /*29d0*/  UISETP.NE.AND UP2, UPT, UR13, 0x1, UPT ;  /* 0x000000010d00788c */ /* 0x008fe4000bf45270 */
[----:B--2---:R-:W-:Y:S02]  /*29e0*/  USHF.R.U32.HI UR5, URZ, UR20, UR4 ;  /* 0x00000014ff057299 */ /* 0x004fe40008011604 */
[----:B------:R-:W-:Y:S01]  /*29f0*/  UIMAD.WIDE.U32 UR8, UR52, UR16, URZ ;  /* 0x00000010340872a5 */ /* 0x000fe2000f8e00ff */
[----:B------:R-:W-:Y:S01]  /*2a00*/  UMOV UR4, UR7 ;  /* 0x0000000700047c82 */ /* 0x000fe20008000000 */
[----:B------:R-:W-:Y:S02]  /*2a10*/  USEL UR5, UR55, UR5, !UP0 ;  /* 0x0000000537057287 */ /* 0x000fe4000c000000 */
[----:B------:R-:W-:-:S02]  /*2a20*/  USHF.R.U32.HI UR4, URZ, UR17, UR4 ;  /* 0x00000011ff047299 */ /* 0x000fc40008011604 */
[----:B----4-:R-:W-:Y:S02]  /*2a30*/  UIMAD.WIDE.U32 UR6, UR5, UR14, URZ ;  /* 0x0000000e050672a5 */ /* 0x010fe4000f8e00ff */
[----:B------:R-:W-:Y:S01]  /*2a40*/  USEL UR12, UR56, UR4, !UP2 ;  /* 0x00000004380c7287 */ /* 0x000fe2000d000000 */
[----:B------:R-:W-:Y:S02]  /*2a50*/  UMOV UR8, UR9 ;  /* 0x0000000900087c82 */ /* 0x000fe40008000000 */
[----:B------:R-:W-:Y:S01]  /*2a60*/  UMOV UR4, UR11 ;  /* 0x0000000b00047c82 */ /* 0x000fe20008000000 */
[----:B------:R-:W-:Y:S01]  /*2a70*/  UIMAD.WIDE.U32 UR10, UR12, UR14, URZ ;  /* 0x0000000e0c0a72a5 */ /* 0x000fe2000f8e00ff */
[----:B------:R-:W-:Y:S01]  /*2a80*/  UMOV UR6, UR7 ;  /* 0x0000000700067c82 */ /* 0x000fe20008000000 */
[----:B------:R-:W-:Y:S02]  /*2a90*/  USHF.R.U32.HI UR4, URZ, UR20, UR4 ;  /* 0x00000014ff047299 */ /* 0x000fe40008011604 */
[----:B------:R-:W-:-:S02]  /*2aa0*/  @UP3 USHF.R.U32.HI UR5, URZ, UR15, UR6 ;  /* 0x0000000fff053299 */ /* 0x000fc40008011606 */
[----:B------:R-:W-:Y:S01]  /*2ab0*/  USHF.R.U32.HI UR17, URZ, UR17, UR8 ;  /* 0x00000011ff117299 */ /* 0x000fe20008011608 */
[----:B------:R-:W-:Y:S01]  /*2ac0*/  UMOV UR6, UR11 ;  /* 0x0000000b00067c82 */ /* 0x000fe20008000000 */
[----:B------:R-:W-:Y:S02]  /*2ad0*/  USEL UR4, UR47, UR4, !UP0 ;  /* 0x000000042f047287 */ /* 0x000fe4000c000000 */
[----:B------:R-:W-:Y:S02]  /*2ae0*/  @UP3 USHF.R.U32.HI UR12, URZ, UR15, UR6 ;  /* 0x0000000fff0c3299 */ /* 0x000fe40008011606 */
[----:B------:R-:W-:Y:S02]  /*2af0*/  UIMAD UR6, UR39, UR5, URZ ;  /* 0x00000005270672a4 */ /* 0x000fe4000f8e02ff */
[----:B------:R-:W-:Y:S02]  /*2b00*/  USEL UR5, UR52, UR17, !UP2 ;  /* 0x0000001134057287 */ /* 0x000fe4000d000000 */
[----:B------:R-:W-:-:S02]  /*2b10*/  UIMAD UR8, UR39, UR12, URZ ;  /* 0x0000000c270872a4 */ /* 0x000fc4000f8e02ff */
[----:B------:R-:W-:Y:S02]  /*2b20*/  UISETP.GE.AND UP0, UPT, UR4, UR6, UPT ;  /* 0x000000060400728c */ /* 0x000fe4000bf06270 */
[----:B------:R-:W-:Y:S02]  /*2b30*/  UIMAD.WIDE.U32 UR6, UR4, UR14, URZ ;  /* 0x0000000e040672a5 */ /* 0x000fe4000f8e00ff */
[----:B------:R-:W-:Y:S02]  /*2b40*/  UISETP.GE.OR UP0, UPT, UR5, UR8, UP0 ;  /* 0x000000080500728c */ /* 0x000fe40008706670 */
[----:B------:R-:W-:Y:S02]  /*2b50*/  UIMAD.WIDE.U32 UR8, UR5, UR14, URZ ;  /* 0x0000000e050872a5 */ /* 0x000fe4000f8e00ff */
[----:B------:R-:W-:Y:S01]  /*2b60*/  UIADD3 UR10, UPT, UPT, -UR4, URZ, URZ ;  /* 0x000000ff040a7290 */ /* 0x000fe2000fffe1ff */
[----:B------:R-:W-:Y:S02]  /*2b70*/  UMOV UR6, UR7 ;  /* 0x0000000700067c82 */ /* 0x000fe40008000000 */
[----:B------:R-:W-:-:S02]  /*2b80*/  USHF.R.U32.HI UR6, URZ, UR15, UR6 ;  /* 0x0000000fff067299 */ /* 0x000fc40008011606 */
[----:B------:R-:W-:Y:S02]  /*2b90*/  UIMAD UR10, UR18, UR10, UR47 ;  /* 0x0000000a120a72a4 */ /* 0x000fe4000f8e022f */
[----:B------:R-:W-:Y:S01]  /*2ba0*/  USEL UR6, UR4, UR6, !UP3 ;  /* 0x0000000604067287 */ /* 0x000fe2000d800000 */
[----:B------:R-:W-:Y:S01]  /*2bb0*/  @!UP0 UMOV UR7, UR9 ;  /* 0x0000000900078c82 */ /* 0x000fe20008000000 */
[----:B------:R-:W-:Y:S02]  /*2bc0*/  UIADD3 UR9, UPT, UPT, -UR5, URZ, URZ ;  /* 0x000000ff05097290 */ /* 0x000fe4000fffe1ff */
[----:B------:R-:W-:Y:S02]  /*2bd0*/  @!UP0 USHF.R.U32.HI UR7, URZ, UR15, UR7 ;  /* 0x0000000fff078299 */ /* 0x000fe40008011607 */
[----:B------:R-:W-:Y:S02]  /*2be0*/  UIADD3 UR8, UPT, UPT, -UR6, URZ, URZ ;  /* 0x000000ff06087290 */ /* 0x000fe4000fffe1ff */
[----:B------:R-:W-:-:S02]  /*2bf0*/  @!UP0 USEL UR7, UR5, UR7, !UP3 ;  /* 0x0000000705078287 */ /* 0x000fc4000d800000 */
[----:B------:R-:W-:Y:S02]  /*2c00*/  UIMAD UR8, UR39, UR8, UR4 ;  /* 0x00000008270872a4 */ /* 0x000fe4000f8e0204 */
[----:B------:R-:W-:Y:S02]  /*2c10*/  @!UP0 UIADD3 UR6, UPT, UPT, UR6, -UR7, URZ ;  /* 0x8000000706068290 */ /* 0x000fe4000fffe0ff */
[----:B------:R-:W-:Y:S02]  /*2c20*/  @!UP0 UIMAD UR7, UR8, UR12, UR7 ;  /* 0x0000000c080782a4 */ /* 0x000fe4000f8e0207 */
[----:B------:R-:W-:Y:S02]  /*2c30*/  @!UP0 UIMAD UR4, UR39, UR6, UR5 ;  /* 0x00000006270482a4 */ /* 0x000fe4000f8e0205 */
[----:B------:R-:W-:Y:S02]  /*2c40*/  UIMAD UR6, UR13, UR9, UR52 ;  /* 0x000000090d0672a4 */ /* 0x000fe4000f8e0234 */
[----:B------:R-:W-:Y:S01]  /*2c50*/  UIMAD UR47, UR4, UR18, UR10 ;  /* 0x00000012042f72a4 */ /* 0x000fe2000f8e020a */
[----:B------:R-:W-:-:S02]  /*2c60*/  @!UP0 UMOV UR5, UR7 ;  /* 0x0000000700058c82 */ /* 0x000fc40008000000 */
[----:B------:R-:W-:-:S12]  /*2c70*/  UIMAD UR52, UR5, UR13, UR6 ;  /* 0x0000000d053472a4 */ /* 0x000fd8000f8e0206 */
.L_x_31:
        /* <DEDUP_REMOVED lines=20> */
.L_x_32:
[----:B------:R-:W-:Y:S02]  /*2dc0*/  R2UR UR5, R160 ;  /* 0x00000000a00572ca */ /* 0x000fe400000e0000 */
[----:B------:R-:W-:Y:S02]  /*2dd0*/  R2UR UR4, R135 ;  /* 0x00000000870472ca */ /* 0x000fe400000e0000 */
[----:B------:R-:W-:Y:S02]  /*2de0*/  PLOP3.LUT P1, PT, PT, PT, PT, 0x80, 0x8 ;  /* 0x000000000008781c */ /* 0x000fe40003f2f070 */
[----:B------:R-:W-:-:S07]  /*2df0*/  LOP3.LUT R2, R2, 0x1, RZ, 0x3c, !PT ;  /* 0x0000000102027812 */ /* 0x000fce00078e3cff */
[----:B------:R-:W-:Y:S02]  /*2e00*/  UIADD3 UR28, UPT, UPT, UR52, UR5, URZ ;  /* 0x00000005341c7290 */ /* 0x000fe4000fffe0ff */
[----:B------:R-:W-:Y:S01]  /*2e10*/  UIADD3 UR23, UPT, UPT, UR47, UR4, URZ ;  /* 0x000000042f177290 */ /* 0x000fe2000fffe0ff */
[----:B------:R-:W-:Y:S11]  /*2e20*/  BRA.U UP1, `(.L_x_33) ;  /* 0xffffffe501cc7547 */ /* 0x000ff6000b83ffff */
[----:B------:R-:W-:Y:S01]  /*2e30*/  UIADD3 UR44, UPT, UPT, UR44, 0x60, URZ ;  /* 0x000000602c2c7890 */ /* 0x000fe2000fffe0ff */
[----:B------:R-:W-:-:S03]  /*2e40*/  MOV R3, UR29 ;  /* 0x0000001d00037c02 */ /* 0x000fc60008000f00 */
[----:B------:R-:W-:Y:S01]  /*2e50*/  ULEA UR4, UR38, UR44, 0x3 ;  /* 0x0000002c26047291 */ /* 0x000fe2000f8e18ff */
[----:B------:R-:W-:-:S08]  /*2e60*/  SHF.L.U32 R3, R3, 0x1f, RZ ;  /* 0x0000001f03037819 */ /* 0x000fd000000006ff */
[----:B------:R-:W1:Y:S02]  /*2e70*/  SYNCS.PHASECHK.TRANS64.TRYWAIT P0, [UR4], R3 ;  /* 0x00000003ff0075a7 */ /* 0x000e640008001104 */
[----:B-1----:R-:W-:Y:S05]  /*2e80*/  @!P0 BRA `(.L_x_34) ;  /* 0x0000007000408947 */ /* 0x002fea0003800000 */
.L_x_112:
[----:B------:R-:W-:-:S04]  /*2e90*/  UIADD3 UR4, UPT, UPT, UR38, 0x1, URZ ;  /* 0x0000000126047890 */ /* 0x000fc8000fffe0ff */
[----:B------:R-:W-:-:S04]  /*2ea0*/  UISETP.NE.AND UP0, UPT, UR4, 0xc, UPT ;  /* 0x0000000c0400788c */ /* 0x000fc8000bf05270 */
[----:B------:R-:W-:Y:S02]  /*2eb0*/  USEL UR5, URZ, 0x1, UP0 ;  /* 0x00000001ff057887 */ /* 0x000fe40008000000 */
[----:B------:R-:W-:Y:S02]  /*2ec0*/  USEL UR4, UR4, URZ, UP0 ;  /* 0x000000ff04047287 */ /* 0x000fe40008000000 */
[----:B------:R-:W-:Y:S02]  /*2ed0*/  ULOP3.LUT UR6, UR29, UR5, URZ, 0x3c, !UPT ;  /* 0x000000051d067292 */ /* 0x000fe4000f8e3cff */
[----:B------:R-:W-:-:S04]  /*2ee0*/  ULEA UR5, UR4, UR44, 0x3 ;  /* 0x0000002c04057291 */ /* 0x000fc8000f8e18ff */
[----:B-1----:R-:W-:-:S04]  /*2ef0*/  MOV R3, UR6 ;  /* 0x0000000600037c02 */ /* 0x002fc80008000f00 */
[----:B------:R-:W-:-:S04]  /*2f00*/  SHF.L.U32 R3, R3, 0x1f, RZ ;  /* 0x0000001f03037819 */ /* 0x000fc800000006ff */
[----:B------:R-:W1:Y:S02]  /*2f10*/  SYNCS.PHASECHK.TRANS64.TRYWAIT P0, [UR5], R3 ;  /* 0x00000003ff0075a7 */ /* 0x000e640008001105 */
[----:B-1----:R-:W-:Y:S05]  /*2f20*/  @!P0 BRA `(.L_x_35) ;  /* 0x0000007000308947 */ /* 0x002fea0003800000 */
.L_x_114:
        /* <DEDUP_REMOVED lines=10> */
.L_x_116:
        /* <DEDUP_REMOVED lines=10> */
.L_x_118:
        /* <DEDUP_REMOVED lines=10> */
.L_x_120:
        /* <DEDUP_REMOVED lines=10> */
.L_x_122:
        /* <DEDUP_REMOVED lines=10> */
.L_x_124:
        /* <DEDUP_REMOVED lines=10> */
.L_x_126:
        /* <DEDUP_REMOVED lines=10> */
.L_x_128:
        /* <DEDUP_REMOVED lines=10> */
.L_x_130:
        /* <DEDUP_REMOVED lines=10> */
.L_x_132:
[----:B------:R-:W-:-:S04]  /*34d0*/  UIADD3 UR4, UPT, UPT, UR4, 0x1, URZ ;  /* 0x0000000104047890 */ /* 0x000fc8000fffe0ff */
[----:B------:R-:W-:-:S04]  /*34e0*/  UISETP.NE.AND UP0, UPT, UR4, 0xc, UPT ;  /* 0x0000000c0400788c */ /* 0x000fc8000bf05270 */
[----:B------:R-:W-:Y:S02]  /*34f0*/  USEL UR5, URZ, 0x1, UP0 ;  /* 0x00000001ff057887 */ /* 0x000fe40008000000 */
[----:B------:R-:W-:Y:S02]  /*3500*/  USEL UR4, UR4, URZ, UP0 ;  /* 0x000000ff04047287 */ /* 0x000fe40008000000 */
[----:B------:R-:W-:Y:S02]  /*3510*/  ULOP3.LUT UR5, UR6, UR5, URZ, 0x3c, !UPT ;  /* 0x0000000506057292 */ /* 0x000fe4000f8e3cff */
[----:B------:R-:W-:-:S04]  /*3520*/  ULEA UR4, UR4, UR44, 0x3 ;  /* 0x0000002c04047291 */ /* 0x000fc8000f8e18ff */
[----:B------:R-:W-:Y:S02]  /*3530*/  IMAD.U32 R2, RZ, RZ, UR5 ;  /* 0x00000005ff027e24 */ /* 0x000fe4000f8e00ff */
[----:B-1----:R-:W-:-:S03]  /*3540*/  MOV R0, UR4 ;  /* 0x0000000400007c02 */ /* 0x002fc60008000f00 */
[----:B------:R-:W-:-:S07]  /*3550*/  SHF.L.U32 R3, R2, 0x1f, RZ ;  /* 0x0000001f02037819 */ /* 0x000fce00000006ff */
.L_x_45:
[----:B-1----:R1:W2:Y:S02]  /*3560*/  SYNCS.PHASECHK.TRANS64.TRYWAIT P0, [R0+URZ], R3 ;  /* 0x00000003000075a7 */ /* 0x0022a400080011ff */
[----:B--2---:R-:W-:Y:S05]  /*3570*/  @!P0 NANOSLEEP.SYNCS 0x989680 ;  /* 0x009896800000895d */ /* 0x004fea0003900000 */
[----:B------:R-:W2:Y:S02]  /*3580*/  @!P0 SYNCS.PHASECHK.TRANS64 P0, [R0+URZ], R3 ;  /* 0x00000003000085a7 */ /* 0x000ea400080010ff */
[----:B--2---:R-:W-:Y:S05]  /*3590*/  @P0 EXIT ;  /* 0x000000000000094d */ /* 0x004fea0003800000 */
[----:B------:R-:W-:Y:S05]  /*35a0*/  BRA `(.L_x_45) ;  /* 0xfffffffc00ec7947 */ /* 0x000fea000383ffff */
.L_x_17:
[----:B------:R-:W2:Y:S02]  /*35b0*/  S2UR UR4, SR_CgaCtaId ;  /* 0x00000000000479c3 */ /* 0x000ea40000008800 */
[----:B--2---:R-:W-:-:S04]  /*35c0*/  UISETP.NE.AND UP0, UPT, UR4, URZ, UPT ;  /* 0x000000ff0400728c */ /* 0x004fc8000bf05270 */
[----:B------:R-:W-:-:S09]  /*35d0*/  UISETP.NE.OR UP0, UPT, UR18, 0x1, UP0 ;  /* 0x000000011200788c */ /* 0x000fd20008705670 */
[----:B------:R-:W-:Y:S05]  /*35e0*/  BRA.U UP0, `(.L_x_46) ;  /* 0x0000000100b47547 */ /* 0x000fea000b800000 */
[----:B------:R-:W2:Y:S01]  /*35f0*/  S2UR UR5, SR_CgaCtaId ;  /* 0x00000000000579c3 */ /* 0x000ea20000008800 */
[----:B------:R-:W-:Y:S01]  /*3600*/  UMOV UR4, 0x400 ;  /* 0x0000040000047882 */ /* 0x000fe20000000000 */
[----:B------:R-:W-:Y:S01]  /*3610*/  HFMA2 R3, -RZ, RZ, 0, 5.9604644775390625e-08 ;  /* 0x00000001ff037431 */ /* 0x000fe200000001ff */
[----:B------:R-:W-:Y:S01]  /*3620*/  ISETP.NE.AND P0, PT, R0, RZ, PT ;  /* 0x000000ff0000720c */ /* 0x000fe20003f05270 */
[----:B------:R-:W-:Y:S01]  /*3630*/  IMAD.MOV.U32 R8, RZ, RZ, RZ ;  /* 0x000000ffff087224 */ /* 0x000fe200078e00ff */
[----:B--2---:R-:W-:-:S04]  /*3640*/  ULEA UR4, UR5, UR4, 0x18 ;  /* 0x0000000405047291 */ /* 0x004fc8000f8ec0ff */
[----:B------:R-:W-:Y:S02]  /*3650*/  UIADD3 UR5, UPT, UPT, UR4, 0xf8, URZ ;  /* 0x000000f804057890 */ /* 0x000fe4000fffe0ff */
[----:B------:R-:W-:Y:S02]  /*3660*/  UIADD3 UR8, UPT, UPT, UR4, 0xf0, URZ ;  /* 0x000000f004087890 */ /* 0x000fe4000fffe0ff */
[----:B------:R-:W-:-:S12]  /*3670*/  UPRMT UR5, URZ, 0x654, UR5 ;  /* 0x00000654ff057896 */ /* 0x000fd80008000005 */
.L_x_49:
[----:B------:R-:W-:Y:S01]  /*3680*/  SHF.L.U32 R7, R3, 0x1f, RZ ;  /* 0x0000001f03077819 */ /* 0x000fe200000006ff */
[----:B------:R-:W-:Y:S02]  /*3690*/  IMAD.U32 R9, RZ, RZ, UR8 ;  /* 0x00000008ff097e24 */ /* 0x000fe4000f8e00ff */
[----:B------:R-:W-:Y:S01]  /*36a0*/  @!P0 IMAD.MOV.U32 R5, RZ, RZ, 0x10 ;  /* 0x00000010ff058424 */ /* 0x000fe200078e00ff */
[----:B------:R-:W2:Y:S02]  /*36b0*/  SYNCS.PHASECHK.TRANS64.TRYWAIT P1, [UR4+0xf8], R7 ;  /* 0x0000f807ff0075a7 */ /* 0x000ea40008021104 */
[----:B------:R-:W-:-:S04]  /*36c0*/  PRMT R9, R0, 0x654, R9 ;  /* 0x0000065400097816 */ /* 0x000fc80000000009 */
[----:B------:R-:W-:Y:S01]  /*36d0*/  SEL R2, R9, R2, !P0 ;  /* 0x0000000209027207 */ /* 0x000fe20004000000 */
[----:B--2---:R-:W-:Y:S06]  /*36e0*/  @!P1 BRA `(.L_x_47) ;  /* 0x0000006c00309947 */ /* 0x004fec0003800000 */
.L_x_134:
[----:B------:R-:W-:Y:S01]  /*36f0*/  UIADD3 UR6, UPT, UPT, UR4, 0x130, URZ ;  /* 0x0000013004067890 */ /* 0x000fe2000fffe0ff */
[----:B------:R3:W-:Y:S01]  /*3700*/  @!P0 SYNCS.ARRIVE.TRANS64.RED RZ, [R2+URZ], R5 ;  /* 0x0000000502ff89a7 */ /* 0x0007e200080004ff */
[----:B------:R-:W-:Y:S01]  /*3710*/  UIADD3 UR7, UPT, UPT, UR4, 0xf0, URZ ;  /* 0x000000f004077890 */ /* 0x000fe2000fffe0ff */
[----:B------:R-:W-:-:S08]  /*3720*/  LOP3.LUT R3, R3, 0x1, RZ, 0x3c, !PT ;  /* 0x0000000103037812 */ /* 0x000fd000078e3cff */
[----:B------:R-:W-:Y:S06]  /*3730*/  UGETNEXTWORKID.BROADCAST [UR6], [UR7] ;  /* 0x00000000060073ca */ /* 0x000fec0008000100 */
[----:B---3--:R-:W-:-:S04]  /*3740*/  SHF.L.U32 R5, R8, 0x1f, RZ ;  /* 0x0000001f08057819 */ /* 0x008fc800000006ff */
[----:B------:R-:W3:Y:S02]  /*3750*/  SYNCS.PHASECHK.TRANS64.TRYWAIT P1, [UR4+0xf0], R5 ;  /* 0x0000f005ff0075a7 */ /* 0x000ee40008021104 */
[----:B---3--:R-:W-:Y:S05]  /*3760*/  @!P1 BRA `(.L_x_48) ;  /* 0x0000006c00289947 */ /* 0x008fea0003800000 */
.L_x_136:
[----:B--2---:R-:W2:Y:S01]  /*3770*/  LDS.128 R4, [UR4+0x130] ;  /* 0x00013004ff047984 */ /* 0x004ea20008000c00 */
[----:B------:R-:W-:Y:S01]  /*3780*/  LOP3.LUT R8, R8, 0x1, RZ, 0x3c, !PT ;  /* 0x0000000108087812 */ /* 0x000fe200078e3cff */
[----:B------:R-:W-:Y:S01]  /*3790*/  @!PT LDS RZ, [RZ] ;  /* 0x00000000fffff984 */ /* 0x000fe20000000800 */
[----:B------:R-:W-:Y:S01]  /*37a0*/  @!PT LDS RZ, [RZ] ;  /* 0x00000000fffff984 */ /* 0x000fe20000000800 */
[----:B------:R-:W-:Y:S01]  /*37b0*/  @!PT LDS RZ, [RZ] ;  /* 0x00000000fffff984 */ /* 0x000fe20000000800 */
[----:B------:R-:W-:Y:S01]  /*37c0*/  @!PT LDS RZ, [RZ] ;  /* 0x00000000fffff984 */ /* 0x000fe20000000800 */
[----:B------:R3:W-:Y:S06]  /*37d0*/  MEMBAR.ALL.CTA ;  /* 0x0000000000007992 */ /* 0x0007ec0000008000 */
[----:B---3--:R-:W3:Y:S02]  /*37e0*/  FENCE.VIEW.ASYNC.S ;  /* 0x00000000000073c6 */ /* 0x008ee40000000000 */
[----:B---3--:R-:W-:Y:S01]  /*37f0*/  SYNCS.ARRIVE.TRANS64.RED.A1T0 RZ, [UR5], RZ ;  /* 0x000000ffffff79a7 */ /* 0x008fe20008100405 */
[----:B--2---:R-:W-:-:S13]  /*3800*/  LOP3.LUT P1, RZ, R6, 0x1, RZ, 0xc0, !PT ;  /* 0x0000000106ff7812 */ /* 0x004fda000782c0ff */
[----:B------:R-:W-:Y:S05]  /*3810*/  @P1 BRA `(.L_x_49) ;  /* 0xfffffffc00981947 */ /* 0x000fea000383ffff */
[----:B------:R-:W-:-:S04]  /*3820*/  SHF.L.U32 R0, R3, 0x1f, RZ ;  /* 0x0000001f03007819 */ /* 0x000fc800000006ff */
[----:B------:R-:W2:Y:S02]  /*3830*/  SYNCS.PHASECHK.TRANS64 P0, [UR4+0xf8], R0 ;  /* 0x0000f800ff0075a7 */ /* 0x000ea40008001004 */
[----:B-12---:R-:W-:Y:S05]  /*3840*/  @P0 EXIT ;  /* 0x000000000000094d */ /* 0x006fea0003800000 */
[----:B------:R-:W-:-:S07]  /*3850*/  MOV R0, UR4 ;  /* 0x0000000400007c02 */ /* 0x000fce0008000f00 */
.L_x_50:
[----:B-1----:R-:W-:-:S04]  /*3860*/  SHF.L.U32 R5, R3, 0x1f, RZ ;  /* 0x0000001f03057819 */ /* 0x002fc800000006ff */
[----:B------:R1:W2:Y:S03]  /*3870*/  SYNCS.PHASECHK.TRANS64.TRYWAIT P0, [R0+URZ+0xf8], R5 ;  /* 0x0000f805000075a7 */ /* 0x0002a600080011ff */
[----:B--2---:R-:W-:Y:S05]  /*3880*/  @!P0 NANOSLEEP.SYNCS 0x989680 ;  /* 0x009896800000895d */ /* 0x004fea0003900000 */
[----:B------:R-:W2:Y:S02]  /*3890*/  @!P0 SYNCS.PHASECHK.TRANS64 P0, [R0+URZ+0xf8], R5 ;  /* 0x0000f805000085a7 */ /* 0x000ea400080010ff */
[----:B--2---:R-:W-:Y:S05]  /*38a0*/  @P0 EXIT ;  /* 0x000000000000094d */ /* 0x004fea0003800000 */
[----:B------:R-:W-:Y:S05]  /*38b0*/  BRA `(.L_x_50) ;  /* 0xfffffffc00e87947 */ /* 0x000fea000383ffff */
.L_x_46:
[----:B------:R-:W-:-:S09]  /*38c0*/  UISETP.NE.AND UP0, UPT, UR18, URZ, UPT ;  /* 0x000000ff1200728c */ /* 0x000fd2000bf05270 */
[----:B------:R-:W-:Y:S05]  /*38d0*/  BRA.U UP0, `(.L_x_51) ;  /* 0x0000000d003c7547 */ /* 0x000fea000b800000 */
[----:B------:R-:W2:Y:S01]  /*38e0*/  S2UR UR7, SR_CgaCtaId ;  /* 0x00000000000779c3 */ /* 0x000ea20000008800 */
[----:B------:R-:W-:Y:S01]  /*38f0*/  UMOV UR4, 0x40 ;  /* 0x0000004000047882 */ /* 0x000fe20000000000 */
[----:B------:R-:W-:Y:S01]  /*3900*/  NOP ;  /* 0x0000000000007918 */ /* 0x000fe20000000000 */
[----:B------:R-:W-:Y:S01]  /*3910*/  UMOV UR6, 0x400 ;  /* 0x0000040000067882 */ /* 0x000fe20000000000 */
[----:B--2---:R-:W-:Y:S02]  /*3920*/  ULEA UR5, UR7, UR4, 0x18 ;  /* 0x0000000407057291 */ /* 0x004fe4000f8ec0ff */
[----:B------:R-:W-:-:S07]  /*3930*/  ULEA UR6, UR7, UR6, 0x18 ;  /* 0x0000000607067291 */ /* 0x000fce000f8ec0ff */
[----:B------:R-:W2:Y:S02]  /*3940*/  LDS.U8 R0, [UR5+0x1c] ;  /* 0x00001c05ff007984 */ /* 0x000ea40008000000 */
[----:B--2---:R-:W-:-:S13]  /*3950*/  ISETP.NE.AND P0, PT, R0, RZ, PT ;  /* 0x000000ff0000720c */ /* 0x004fda0003f05270 */
[----:B------:R-:W-:Y:S05]  /*3960*/  @P0 BRA `(.L_x_52) ;  /* 0x0000000000580947 */ /* 0x000fea0003800000 */
[----:B------:R-:W-:-:S13]  /*3970*/  ELECT P0, URZ, PT ;  /* 0x0000000000ff782f */ /* 0x000fda0003800000 */
[----:B------:R-:W-:Y:S05]  /*3980*/  @!P0 BRA `(.L_x_53) ;  /* 0x0000000000608947 */ /* 0x000fea0003800000 */
[----:B------:R-:W-:Y:S01]  /*3990*/  UMOV UR4, 0x10 ;  /* 0x0000001000047882 */ /* 0x000fe20000000000 */
[----:B------:R-:W-:Y:S01]  /*39a0*/  HFMA2 R0, -RZ, RZ, 0, 5.9604644775390625e-08 ;  /* 0x00000001ff007431 */ /* 0x000fe200000001ff */
[----:B------:R-:W-:-:S03]  /*39b0*/  MOV R2, 0xffff ;  /* 0x0000ffff00027802 */ /* 0x000fc60000000f00 */
[----:B------:R-:W-:Y:S04]  /*39c0*/  DEPBAR.LE SB2, 0x36 ;  /* 0x0000ad800000791a */ /* 0x000fe80000000000 */
[----:B------:R-:W2:Y:S02]  /*39d0*/  UTCATOMSWS.FIND_AND_SET.ALIGN UP0, UR4, UR4 ;  /* 0x00000004000475e3 */ /* 0x000ea40008000800 */
[----:B--2---:R-:W-:Y:S01]  /*39e0*/  MOV R3, UR4 ;  /* 0x0000000400037c02 */ /* 0x004fe20008000f00 */
[----:B------:R-:W-:Y:S06]  /*39f0*/  BRA.U UP0, `(.L_x_54) ;  /* 0x0000000100187547 */ /* 0x000fec000b800000 */
.L_x_55:
[----:B------:R-:W-:Y:S05]  /*3a00*/  NANOSLEEP 0x64 ;  /* 0x000000640000795d */ /* 0x000fea0003800000 */
[----:B------:R-:W-:-:S05]  /*3a10*/  UMOV UR4, 0x10 ;  /* 0x0000001000047882 */ /* 0x000fca0000000000 */
[----:B------:R-:W-:Y:S04]  /*3a20*/  DEPBAR.LE SB2, 0x36 ;  /* 0x0000ad800000791a */ /* 0x000fe80000000000 */
[----:B------:R-:W2:Y:S02]  /*3a30*/  UTCATOMSWS.FIND_AND_SET.ALIGN UP0, UR4, UR4 ;  /* 0x00000004000475e3 */ /* 0x000ea40008000800 */
[----:B--2---:R-:W-:Y:S01]  /*3a40*/  MOV R3, UR4 ;  /* 0x0000000400037c02 */ /* 0x004fe20008000f00 */
[----:B------:R-:W-:Y:S05]  /*3a50*/  BRA.U !UP0, `(.L_x_55) ;  /* 0xfffffffd08e87547 */ /* 0x000fea000b83ffff */
.L_x_54:
[-C--:B------:R-:W-:Y:S02]  /*3a60*/  SHF.L.U32 R2, R2, R3.reuse, RZ ;  /* 0x0000000302027219 */ /* 0x080fe400000006ff */
[----:B------:R-:W-:Y:S01]  /*3a70*/  SHF.L.U32 R0, R0, R3, RZ ;  /* 0x0000000300007219 */ /* 0x000fe200000006ff */
[----:B------:R-:W-:Y:S02]  /*3a80*/  IMAD.SHL.U32 R3, R3, 0x20, RZ ;  /* 0x0000002003037824 */ /* 0x000fe400078e00ff */
[----:B------:R2:W-:Y:S04]  /*3a90*/  ATOMS.OR RZ, [UR5+0x14], R2 ;  /* 0x00001402ffff798c */ /* 0x0005e8000b000005 */
[----:B------:R2:W-:Y:S04]  /*3aa0*/  ATOMS.OR RZ, [UR5+0x18], R0 ;  /* 0x00001800ffff798c */ /* 0x0005e8000b000005 */
[----:B------:R2:W-:Y:S01]  /*3ab0*/  STS [UR6+0x140], R3 ;  /* 0x00014003ff007988 */ /* 0x0005e20008000806 */
[----:B------:R-:W-:Y:S05]  /*3ac0*/  BRA `(.L_x_53) ;  /* 0x0000000000107947 */ /* 0x000fea0003800000 */
.L_x_52:
[----:B------:R-:W-:Y:S02]  /*3ad0*/  MOV R0, 0xffffffff ;  /* 0xffffffff00007802 */ /* 0x000fe40000000f00 */
[----:B------:R-:W-:-:S03]  /*3ae0*/  MOV R2, 0x3b10 ;  /* 0x00003b1000027802 */ /* 0x000fc60000000f00 */
[----:B------:R2:W-:Y:S04]  /*3af0*/  STS [UR6+0x140], R0 ;  /* 0x00014000ff007988 */ /* 0x0005e80008000806 */
[----:B-12--5:R-:W-:Y:S05]  /*3b00*/  CALL.REL.NOINC `($__internal_1_$__cuda_sm10x_tcgen05_guardrail_trap_phase_invalid_during_alloc) ;  /* 0x0000006c00a87944 */ /* 0x026fea0003c00000 */
.L_x_53:
[----:B------:R-:W-:Y:S05]  /*3b10*/  WARPSYNC.ALL ;  /* 0x0000000000007948 */ /* 0x000fea0003800000 */
[----:B------:R-:W3:Y:S01]  /*3b20*/  S2UR UR4, SR_CgaCtaId ;  /* 0x00000000000479c3 */ /* 0x000ee20000008800 */
[----:B------:R-:W-:Y:S01]  /*3b30*/  UMOV UR19, 0x400 ;  /* 0x0000040000137882 */ /* 0x000fe20000000000 */
[----:B------:R-:W-:-:S06]  /*3b40*/  NOP ;  /* 0x0000000000007918 */ /* 0x000fcc0000000000 */
[----:B------:R-:W-:Y:S06]  /*3b50*/  BAR.ARV 0x6, 0xa0 ;  /* 0x0182800000007b1d */ /* 0x000fec0000002000 */
[----:B------:R-:W4:Y:S01]  /*3b60*/  LDCU UR5, c[0x0][0x394] ;  /* 0x00007280ff0577ac */ /* 0x000f220008000800 */
[----:B------:R-:W-:Y:S01]  /*3b70*/  IMAD.MOV.U32 R8, RZ, RZ, 0x1 ;  /* 0x00000001ff087424 */ /* 0x000fe200078e00ff */
[----:B------:R-:W1:Y:S01]  /*3b80*/  LDCU UR6, c[0x0][0x394] ;  /* 0x00007280ff0677ac */ /* 0x000e620008000800 */
[----:B------:R-:W-:Y:S01]  /*3b90*/  UMOV UR22, URZ ;  /* 0x000000ff00167c82 */ /* 0x000fe20008000000 */
[----:B------:R-:W-:Y:S01]  /*3ba0*/  UMOV UR16, URZ ;  /* 0x000000ff00107c82 */ /* 0x000fe20008000000 */
[----:B---3--:R-:W-:Y:S01]  /*3bb0*/  ULEA UR19, UR4, UR19, 0x18 ;  /* 0x0000001304137291 */ /* 0x008fe2000f8ec0ff */
[----:B------:R-:W-:Y:S01]  /*3bc0*/  UMOV UR26, 0x0 ;  /* 0x00000000001a7882 */ /* 0x000fe20000000000 */
[----:B------:R-:W-:-:S02]  /*3bd0*/  UMOV UR27, 0x8218010 ;  /* 0x08218010001b7882 */ /* 0x000fc40000000000 */
[----:B------:R-:W-:Y:S01]  /*3be0*/  UIADD3 UR21, UPT, UPT, UR19, 0x8400, URZ ;  /* 0x0000840013157890 */ /* 0x000fe2000fffe0ff */
[----:B------:R-:W-:Y:S01]  /*3bf0*/  UMOV UR24, 0x0 ;  /* 0x0000000000187882 */ /* 0x000fe20000000000 */
[----:B------:R-:W-:Y:S01]  /*3c00*/  UMOV UR25, 0x8218010 ;  /* 0x0821801000197882 */ /* 0x000fe20000000000 */
[----:B----4-:R-:W-:Y:S02]  /*3c10*/  UIADD3 UR5, UPT, UPT, UR5, 0x3f, URZ ;  /* 0x0000003f05057890 */ /* 0x010fe4000fffe0ff */
[----:B------:R-:W2:Y:S01]  /*3c20*/  LDS R9, [UR19+0x140] ;  /* 0x00014013ff097984 */ /* 0x000ea20008000800 */
[----:B------:R-:W-:Y:S02]  /*3c30*/  USHF.R.U32.HI UR21, URZ, 0x4, UR21 ;  /* 0x00000004ff157899 */ /* 0x000fe40008011615 */
[----:B------:R-:W-:Y:S02]  /*3c40*/  USHF.R.S32.HI UR4, URZ, 0x1f, UR5 ;  /* 0x0000001fff047899 */ /* 0x000fe40008011405 */
[----:B------:R-:W-:-:S02]  /*3c50*/  ULOP3.LUT UR21, UR21, 0x3fff, URZ, 0xc0, !UPT ;  /* 0x00003fff15157892 */ /* 0x000fc4000f8ec0ff */
[----:B------:R-:W-:Y:S02]  /*3c60*/  ULEA.HI UR4, UR4, UR5, URZ, 0x6 ;  /* 0x0000000504047291 */ /* 0x000fe4000f8f30ff */
[----:B------:R-:W-:Y:S02]  /*3c70*/  UIADD3 UR5, UPT, UPT, UR19, 0x20400, URZ ;  /* 0x0002040013057890 */ /* 0x000fe4000fffe0ff */
[----:B------:R-:W-:Y:S02]  /*3c80*/  USHF.R.S32.HI UR28, URZ, 0x6, UR4 ;  /* 0x00000006ff1c7899 */ /* 0x000fe40008011404 */
[----:B------:R-:W-:Y:S02]  /*3c90*/  UIADD3 UR4, UPT, UPT, UR19, 0xf8, URZ ;  /* 0x000000f813047890 */ /* 0x000fe4000fffe0ff */
[----:B------:R-:W-:Y:S02]  /*3ca0*/  UISETP.LT.AND UP0, UPT, UR28, 0x1, UPT ;  /* 0x000000011c00788c */ /* 0x000fe4000bf01270 */
[----:B------:R-:W-:-:S02]  /*3cb0*/  USHF.R.U32.HI UR5, URZ, 0x4, UR5 ;  /* 0x00000004ff057899 */ /* 0x000fc40008011605 */
[----:B------:R-:W-:Y:S02]  /*3cc0*/  USEL UR30, UR28, 0x1, !UP0 ;  /* 0x000000011c1e7887 */ /* 0x000fe4000c000000 */
[----:B------:R-:W-:Y:S02]  /*3cd0*/  UPRMT UR29, URZ, 0x654, UR4 ;  /* 0x00000654ff1d7896 */ /* 0x000fe40008000004 */
[----:B------:R-:W-:Y:S02]  /*3ce0*/  ULOP3.LUT UR20, UR5, 0x3fff, URZ, 0xc0, !UPT ;  /* 0x00003fff05147892 */ /* 0x000fe4000f8ec0ff */
[----:B------:R-:W-:Y:S02]  /*3cf0*/  UIADD3 UR30, UPT, UPT, -UR30, URZ, URZ ;  /* 0x000000ff1e1e7290 */ /* 0x000fe4000fffe1ff */
[----:B-1----:R-:W-:Y:S01]  /*3d00*/  UISETP.GE.AND UP4, UPT, UR6, 0x1, UPT ;  /* 0x000000010600788c */ /* 0x002fe2000bf86270 */
[C---:B--2---:R-:W-:Y:S01]  /*3d10*/  VIADD R3, R9.reuse, 0x80 ;  /* 0x0000008009037836 */ /* 0x044fe20000000000 */
[----:B------:R-:W-:-:S04]  /*3d20*/  LOP3.LUT R2, R9, 0xffff, RZ, 0xc0, !PT ;  /* 0x0000ffff09027812 */ /* 0x000fc800078ec0ff */
[----:B------:R-:W-:-:S05]  /*3d30*/  LOP3.LUT R3, R3, 0xffff, RZ, 0xc0, !PT ;  /* 0x0000ffff03037812 */ /* 0x000fca00078ec0ff */
[----:B------:R1:W-:Y:S02]  /*3d40*/  STL.64 [R1], R2 ;  /* 0x0000000201007387 */ /* 0x0003e40000100a00 */
[----:B-1----:R-:W-:-:S07]  /*3d50*/  CS2R R2, SRZ ;  /* 0x0000000000027805 */ /* 0x002fce000001ff00 */
.L_x_62:
[----:B-1----:R-:W-:-:S04]  /*3d60*/  SHF.L.U32 R5, R3, 0x1f, RZ ;  /* 0x0000001f03057819 */ /* 0x002fc800000006ff */
[----:B------:R-:W1:Y:S02]  /*3d70*/  SYNCS.PHASECHK.TRANS64.TRYWAIT P0, [UR19+0xf0], R5 ;  /* 0x0000f005ff0075a7 */ /* 0x000e640008001113 */
[----:B-12-4-:R-:W-:Y:S05]  /*3d80*/  @!P0 BRA `(.L_x_56) ;  /* 0x0000006400b88947 */ /* 0x016fea0003800000 */
.L_x_138:
[----:B-1----:R-:W1:Y:S01]  /*3d90*/  LDS.128 R4, [UR19+0x130] ;  /* 0x00013013ff047984 */ /* 0x002e620008000c00 */
[----:B------:R-:W-:Y:S01]  /*3da0*/  ULEA UR23, UR22, UR19, 0x3 ;  /* 0x0000001316177291 */ /* 0x000fe2000f8e18ff */
[----:B------:R-:W-:Y:S01]  /*3db0*/  SHF.L.U32 R0, R8, 0x1f, RZ ;  /* 0x0000001f08007819 */ /* 0x000fe200000006ff */
[----:B------:R-:W-:Y:S01]  /*3dc0*/  @!PT LDS RZ, [RZ] ;  /* 0x00000000fffff984 */ /* 0x000fe20000000800 */
[----:B------:R-:W-:Y:S01]  /*3dd0*/  @!PT LDS RZ, [RZ] ;  /* 0x00000000fffff984 */ /* 0x000fe20000000800 */
[----:B------:R-:W-:Y:S01]  /*3de0*/  @!PT LDS RZ, [RZ] ;  /* 0x00000000fffff984 */ /* 0x000fe20000000800 */
[----:B------:R-:W-:Y:S01]  /*3df0*/  @!PT LDS RZ, [RZ] ;  /* 0x00000000fffff984 */ /* 0x000fe20000000800 */
[----:B------:R2:W-:Y:S06]  /*3e00*/  MEMBAR.ALL.CTA ;  /* 0x0000000000007992 */ /* 0x0005ec0000008000 */
[----:B--2---:R-:W2:Y:S02]  /*3e10*/  FENCE.VIEW.ASYNC.S ;  /* 0x00000000000073c6 */ /* 0x004ea40000000000 */
[----:B--2---:R-:W-:Y:S01]  /*3e20*/  SYNCS.ARRIVE.TRANS64.RED.A1T0 RZ, [UR29], RZ ;  /* 0x000000ffffff79a7 */ /* 0x004fe2000810041d */
[----:B------:R-:W2:Y:S01]  /*3e30*/  SYNCS.PHASECHK.TRANS64.TRYWAIT P0, [UR23+0x110], R0 ;  /* 0x00011000ff0075a7 */ /* 0x000ea20008001117 */
[----:B-1----:R-:W-:Y:S01]  /*3e40*/  LOP3.LUT P2, RZ, R6, 0x1, RZ, 0xc0, !PT ;  /* 0x0000000106ff7812 */ /* 0x002fe2000784c0ff */
[----:B--2---:R-:W-:-:S12]  /*3e50*/  @!P0 BRA `(.L_x_57) ;  /* 0x00000064009c8947 */ /* 0x004fd80003800000 */
.L_x_140:
[----:B------:R-:W-:Y:S05]  /*3e60*/  BRA.U !UP4, `(.L_x_58) ;  /* 0x000000010cc87547 */ /* 0x000fea000b800000 */
[----:B-1----:R-:W-:Y:S01]  /*3e70*/  IMAD.U32 R0, RZ, RZ, UR22 ;  /* 0x00000016ff007e24 */ /* 0x002fe2000f8e00ff */
[----:B------:R-:W-:-:S04]  /*3e80*/  ULEA UR4, UR16, UR19, 0x3 ;  /* 0x0000001310047291 */ /* 0x000fc8000f8e18ff */
[----:B------:R-:W-:Y:S02]  /*3e90*/  LEA R4, R0, R1, 0x2 ;  /* 0x0000000100047211 */ /* 0x000fe400078e10ff */
[----:B------:R-:W-:-:S04]  /*3ea0*/  SHF.L.U32 R0, R2, 0x1f, RZ ;  /* 0x0000001f02007819 */ /* 0x000fc800000006ff */
[----:B------:R-:W5:Y:S01]  /*3eb0*/  LDL R4, [R4] ;  /* 0x0000000004047983 */ /* 0x000f620000100800 */
[----:B------:R1:W2:Y:S01]  /*3ec0*/  SYNCS.PHASECHK.TRANS64.TRYWAIT P1, [UR4], R0 ;  /* 0x00000000ff0075a7 */ /* 0x0002a20008021104 */
[----:B------:R-:W-:Y:S01]  /*3ed0*/  UPLOP3.LUT UP2, UPT, UPT, UPT, UPT, 0x40, 0x4 ;  /* 0x000000000004789c */ /* 0x000fe20003f4e870 */
[----:B------:R-:W-:Y:S01]  /*3ee0*/  UMOV UR18, UR30 ;  /* 0x0000001e00127c82 */ /* 0x000fe20008000000 */
[----:B------:R-:W-:Y:S01]  /*3ef0*/  UMOV UR17, UR28 ;  /* 0x0000001c00117c82 */ /* 0x000fe20008000000 */
[----:B------:R-:W-:-:S08]  /*3f00*/  UMOV UR5, UR16 ;  /* 0x0000001000057c82 */ /* 0x000fd00008000000 */
.L_x_61:
[----:B------:R-:W-:Y:S02]  /*3f10*/  UIADD3 UR18, UPT, UPT, UR18, 0x1, URZ ;  /* 0x0000000112127890 */ /* 0x000fe4000fffe0ff */
[----:B------:R-:W-:Y:S02]  /*3f20*/  ULEA UR15, UR5, UR19, 0x3 ;  /* 0x00000013050f7291 */ /* 0x000fe4000f8e18ff */
[----:B------:R-:W-:Y:S01]  /*3f30*/  UISETP.NE.AND UP3, UPT, UR18, URZ, UPT ;  /* 0x000000ff1200728c */ /* 0x000fe2000bf65270 */
[----:B--234-:R-:W-:Y:S10]  /*3f40*/  @P1 BRA `(.L_x_59) ;  /* 0x00000000000c1947 */ /* 0x01cff40003800000 */
[----:B------:R-:W-:Y:S04]  /*3f50*/  SHF.L.U32 R5, R2, 0x1f, RZ ;  /* 0x0000001f02057819 */ /* 0x000fe800000006ff */
[----:B------:R-:W2:Y:S02]  /*3f60*/  SYNCS.PHASECHK.TRANS64.TRYWAIT P0, [UR15], R5 ;  /* 0x00000005ff0075a7 */ /* 0x000ea4000800110f */
[----:B--2---:R-:W-:Y:S05]  /*3f70*/  @!P0 BRA `(.L_x_60) ;  /* 0x00000064006c8947 */ /* 0x004fea0003800000 */
.L_x_59:
[----:B------:R-:W-:Y:S01]  /*3f80*/  UISETP.NE.AND UP0, UPT, UR17, 0x1, UPT ;  /* 0x000000011100788c */ /* 0x000fe2000bf05270 */
[----:B------:R-:W-:Y:S01]  /*3f90*/  PLOP3.LUT P1, PT, PT, PT, PT, 0x80, 0x8 ;  /* 0x000000000008781c */ /* 0x000fe20003f2f070 */
[----:B------:R-:W-:Y:S02]  /*3fa0*/  UIADD3 UR4, UPT, UPT, UR5, 0x1, URZ ;  /* 0x0000000105047890 */ /* 0x000fe4000fffe0ff */
[----:B------:R-:W-:Y:S02]  /*3fb0*/  ULEA UR10, UR5, UR21, 0x9 ;  /* 0x00000015050a7291 */ /* 0x000fe4000f8e48ff */
[----:B------:R-:W-:Y:S01]  /*3fc0*/  UISETP.NE.AND UP1, UPT, UR4, 0xc, UPT ;  /* 0x0000000c0400788c */ /* 0x000fe2000bf25270 */
[----:B------:R-:W-:Y:S01]  /*3fd0*/  PLOP3.LUT P0, PT, PT, PT, UP0, 0x80, 0x8 ;  /* 0x000000000008781c */ /* 0x000fe20003f0f008 */
[----:B------:R-:W-:Y:S02]  /*3fe0*/  ULEA UR8, UR5, UR20, 0x9 ;  /* 0x0000001405087291 */ /* 0x000fe4000f8e48ff */
[----:B------:R-:W-:Y:S02]  /*3ff0*/  USEL UR6, URZ, 0x1, UP1 ;  /* 0x00000001ff067887 */ /* 0x000fe40008800000 */
[----:B------:R-:W-:Y:S02]  /*4000*/  USEL UR16, UR4, URZ, UP1 ;  /* 0x000000ff04107287 */ /* 0x000fe40008800000 */
[----:B------:R-:W-:Y:S02]  /*4010*/  UIADD3 UR12, UPT, UPT, UR10, 0x100, URZ ;  /* 0x000001000a0c7890 */ /* 0x000fe4000fffe0ff */
[----:B------:R-:W-:Y:S01]  /*4020*/  @UP0 ULEA UR4, UR16, UR19, 0x3 ;  /* 0x0000001310040291 */ /* 0x000fe2000f8e18ff */
[----:B------:R-:W-:Y:S01]  /*4030*/  LOP3.LUT R2, R2, UR6, RZ, 0x3c, !PT ;  /* 0x0000000602027c12 */ /* 0x000fe2000f8e3cff */
[----:B------:R-:W-:Y:S01]  /*4040*/  UIADD3 UR6, UPT, UPT, UR8, 0x100, URZ ;  /* 0x0000010008067890 */ /* 0x000fe2000fffe0ff */
[----:B------:R-:W-:Y:S02]  /*4050*/  UMOV UR11, 0x40004040 ;  /* 0x40004040000b7882 */ /* 0x000fe40000000000 */
[----:B-1----:R-:W-:Y:S01]  /*4060*/  @P0 SHF.L.U32 R0, R2, 0x1f, RZ ;  /* 0x0000001f02000819 */ /* 0x002fe200000006ff */
[----:B------:R-:W-:Y:S01]  /*4070*/  UMOV UR9, 0x40004040 ;  /* 0x4000404000097882 */ /* 0x000fe20000000000 */
[----:B------:R-:W-:Y:S01]  /*4080*/  UMOV UR13, 0x40004040 ;  /* 0x40004040000d7882 */ /* 0x000fe20000000000 */
[----:B------:R-:W-:Y:S01]  /*4090*/  UMOV UR7, 0x40004040 ;  /* 0x4000404000077882 */ /* 0x000fe20000000000 */
[----:B------:R3:W4:Y:S01]  /*40a0*/  @P0 SYNCS.PHASECHK.TRANS64.TRYWAIT P1, [UR4], R0 ;  /* 0x00000000ff0005a7 */ /* 0x0007220008021104 */
[----:B------:R-:W-:Y:S11]  /*40b0*/  ELECT P0, URZ, PT ;  /* 0x0000000000ff782f */ /* 0x000ff60003800000 */
[----:B------:R-:W-:Y:S02]  /*40c0*/  @!UPT UIADD3 URZ, UPT, UPT, URZ, URZ, URZ ;  /* 0x000000fffffff290 */ /* 0x000fe4000fffe0ff */
[C---:B-----5:R-:W-:Y:S02]  /*40d0*/  @P0 R2UR.BROADCAST UR5, R4.reuse ;  /* 0x00000000040502ca */ /* 0x060fe400008e0000 */
[----:B------:R-:W-:Y:S11]  /*40e0*/  ELECT P0, URZ, PT ;  /* 0x0000000000ff782f */ /* 0x000ff60003800000 */
[----:B------:R-:W-:Y:S02]  /*40f0*/  @!UPT UIADD3 URZ, UPT, UPT, URZ, URZ, URZ ;  /* 0x000000fffffff290 */ /* 0x000fe4000fffe0ff */
[----:B------:R-:W-:Y:S01]  /*4100*/  @P0 R2UR.BROADCAST UR14, R4 ;  /* 0x00000000040e02ca */ /* 0x000fe200008e0000 */
[----:B------:R-:W-:Y:S02]  /*4110*/  UIADD3 UR4, UPT, UPT, UR15, 0x60, URZ ;  /* 0x000000600f047890 */ /* 0x000fe4000fffe0ff */
[----:B------:R-:W-:Y:S01]  /*4120*/  UIADD3 UR17, UPT, UPT, UR17, -0x1, URZ ;  /* 0xffffffff11117890 */ /* 0x000fe2000fffe0ff */
[----:B------:R1:W-:Y:S01]  /*4130*/  UTCQMMA gdesc[UR10], gdesc[UR8], tmem[UR5], tmem[UR26], idesc[UR27], UP2 ;  /* 0x00ff1a080a0075ea */ /* 0x0003e20009000305 */
[----:B------:R-:W-:Y:S08]  /*4140*/  UPLOP3.LUT UP2, UPT, UPT, UPT, UPT, 0x80, 0x8 ;  /* 0x000000000008789c */ /* 0x000ff00003f4f070 */
[----:B------:R3:W-:Y:S01]  /*4150*/  UTCQMMA gdesc[UR12], gdesc[UR6], tmem[UR14], tmem[UR24], idesc[UR25], UPT ;  /* 0x00ff18060c0075ea */ /* 0x0007e2000b80030e */
[----:B------:R3:W-:Y:S01]  /*4160*/  UTCBAR [UR4], URZ ;  /* 0x000000ff040073e9 */ /* 0x0007e200080000ff */
[----:B-1----:R-:W-:Y:S01]  /*4170*/  UMOV UR5, UR16 ;  /* 0x0000001000057c82 */ /* 0x002fe20008000000 */
[----:B------:R-:W-:Y:S05]  /*4180*/  BRA.U UP3, `(.L_x_61) ;  /* 0xfffffffd03607547 */ /* 0x000fea000b83ffff */
.L_x_58:
[----:B---3--:R-:W-:Y:S01]  /*4190*/  UIADD3 UR4, UPT, UPT, UR22, 0x1, URZ ;  /* 0x0000000116047890 */ /* 0x008fe2000fffe0ff */
[----:B------:R-:W-:Y:S01]  /*41a0*/  LOP3.LUT R3, R3, 0x1, RZ, 0x3c, !PT ;  /* 0x0000000103037812 */ /* 0x000fe200078e3cff */
[----:B------:R-:W-:Y:S02]  /*41b0*/  UIADD3 UR5, UPT, UPT, UR23, 0x100, URZ ;  /* 0x0000010017057890 */ /* 0x000fe4000fffe0ff */
[----:B------:R-:W-:-:S04]  /*41c0*/  UISETP.NE.AND UP0, UPT, UR4, 0x2, UPT ;  /* 0x000000020400788c */ /* 0x000fc8000bf05270 */
[----:B------:R-:W-:Y:S02]  /*41d0*/  USEL UR6, URZ, 0x1, UP0 ;  /* 0x00000001ff067887 */ /* 0x000fe40008000000 */
[----:B------:R-:W-:Y:S01]  /*41e0*/  USEL UR22, UR4, URZ, UP0 ;  /* 0x000000ff04167287 */ /* 0x000fe20008000000 */
[----:B------:R2:W-:Y:S03]  /*41f0*/  UTCBAR [UR5], URZ ;  /* 0x000000ff050073e9 */ /* 0x0005e600080000ff */
[----:B------:R-:W-:Y:S01]  /*4200*/  LOP3.LUT R8, R8, UR6, RZ, 0x3c, !PT ;  /* 0x0000000608087c12 */ /* 0x000fe2000f8e3cff */
[----:B------:R-:W-:Y:S07]  /*4210*/  @P2 BRA `(.L_x_62) ;  /* 0xfffffff800d02947 */ /* 0x000fee000383ffff */
[----:B------:R-:W3:Y:S01]  /*4220*/  S2UR UR6, SR_CgaCtaId ;  /* 0x00000000000679c3 */ /* 0x000ee20000008800 */
[----:B------:R-:W-:Y:S01]  /*4230*/  ELECT P0, URZ, PT ;  /* 0x0000000000ff782f */ /* 0x000fe20003800000 */
[----:B-1----:R-:W-:Y:S01]  /*4240*/  IMAD.MOV.U32 R0, RZ, RZ, 0x1 ;  /* 0x00000001ff007424 */ /* 0x002fe200078e00ff */
[----:B------:R-:W-:Y:S01]  /*4250*/  UIADD3 UR19, UPT, UPT, UR19, 0x110, URZ ;  /* 0x0000011013137890 */ /* 0x000fe2000fffe0ff */
[----:B------:R-:W-:Y:S01]  /*4260*/  SHF.L.U32 R3, R8, 0x1f, RZ ;  /* 0x0000001f08037819 */ /* 0x000fe200000006ff */
[----:B------:R-:W-:-:S03]  /*4270*/  UMOV UR4, 0x40 ;  /* 0x0000004000047882 */ /* 0x000fc60000000000 */
[----:B------:R-:W-:Y:S01]  /*4280*/  UVIRTCOUNT.DEALLOC.SMPOOL 0x80 ;  /* 0x000000800000784c */ /* 0x000fe20000000000 */
[----:B---3--:R-:W-:Y:S02]  /*4290*/  ULEA UR6, UR6, UR4, 0x18 ;  /* 0x0000000406067291 */ /* 0x008fe4000f8ec0ff */
[----:B------:R-:W-:-:S07]  /*42a0*/  ULEA UR4, UR22, UR19, 0x3 ;  /* 0x0000001316047291 */ /* 0x000fce000f8e18ff */
[----:B------:R1:W-:Y:S02]  /*42b0*/  @P0 STS.U8 [UR6+0x1c], R0 ;  /* 0x00001c00ff000988 */ /* 0x0003e40008000006 */
[----:B------:R-:W3:Y:S02]  /*42c0*/  SYNCS.PHASECHK.TRANS64.TRYWAIT P0, [UR4], R3 ;  /* 0x00000003ff0075a7 */ /* 0x000ee40008001104 */
[----:B-1-3--:R-:W-:Y:S05]  /*42d0*/  @!P0 BRA `(.L_x_63) ;  /* 0x0000006000ac8947 */ /* 0x00afea0003800000 */
.L_x_143:
[----:B------:R-:W-:-:S04]  /*42e0*/  UIADD3 UR4, UPT, UPT, UR22, 0x1, URZ ;  /* 0x0000000116047890 */ /* 0x000fc8000fffe0ff */
[----:B------:R-:W-:-:S04]  /*42f0*/  UISETP.NE.AND UP0, UPT, UR4, 0x2, UPT ;  /* 0x000000020400788c */ /* 0x000fc8000bf05270 */
[----:B--2---:R-:W-:Y:S02]  /*4300*/  USEL UR5, URZ, 0x1, UP0 ;  /* 0x00000001ff057887 */ /* 0x004fe40008000000 */
[----:B------:R-:W-:-:S04]  /*4310*/  USEL UR4, UR4, URZ, UP0 ;  /* 0x000000ff04047287 */ /* 0x000fc80008000000 */
[----:B------:R-:W-:Y:S01]  /*4320*/  ULEA UR4, UR4, UR19, 0x3 ;  /* 0x0000001304047291 */ /* 0x000fe2000f8e18ff */
[----:B-1----:R-:W-:-:S04]  /*4330*/  LOP3.LUT R3, R8, UR5, RZ, 0x3c, !PT ;  /* 0x0000000508037c12 */ /* 0x002fc8000f8e3cff */
[----:B------:R-:W-:-:S04]  /*4340*/  SHF.L.U32 R3, R3, 0x1f, RZ ;  /* 0x0000001f03037819 */ /* 0x000fc800000006ff */
[----:B------:R-:W1:Y:S02]  /*4350*/  SYNCS.PHASECHK.TRANS64.TRYWAIT P0, [UR4], R3 ;  /* 0x00000003ff0075a7 */ /* 0x000e640008001104 */
[----:B-1----:R-:W-:Y:S05]  /*4360*/  @!P0 BRA `(.L_x_64) ;  /* 0x0000006000a08947 */ /* 0x002fea0003800000 */
.L_x_145:
[----:B------:R-:W-:Y:S01]  /*4370*/  NOP ;  /* 0x0000000000007918 */ /* 0x000fe20000000000 */
[----:B-1----:R-:W1:Y:S01]  /*4380*/  LDS R0, [UR6+0x14] ;  /* 0x00001406ff007984 */ /* 0x002e620008000800 */
[----:B------:R-:W-:Y:S01]  /*4390*/  LOP3.LUT R2, R9, 0xffff, RZ, 0xc0, !PT ;  /* 0x0000ffff09027812 */ /* 0x000fe200078ec0ff */
[----:B------:R-:W-:Y:S02]  /*43a0*/  IMAD.MOV.U32 R3, RZ, RZ, 0xffff ;  /* 0x0000ffffff037424 */ /* 0x000fe400078e00ff */
[----:B------:R-:W-:Y:S01]  /*43b0*/  IMAD.MOV.U32 R5, RZ, RZ, 0x1 ;  /* 0x00000001ff057424 */ /* 0x000fe200078e00ff */
[----:B------:R-:W-:-:S04]  /*43c0*/  SHF.R.U32.HI R2, RZ, 0x5, R2 ;  /* 0x00000005ff027819 */ /* 0x000fc80000011602 */
[-C--:B------:R-:W-:Y:S02]  /*43d0*/  SHF.L.U32 R3, R3, R2.reuse, RZ ;  /* 0x0000000203037219 */ /* 0x080fe400000006ff */
[----:B------:R-:W-:Y:S02]  /*43e0*/  SHF.L.U32 R5, R5, R2, RZ ;  /* 0x0000000205057219 */ /* 0x000fe400000006ff */
[----:B-1----:R-:W-:-:S04]  /*43f0*/  LOP3.LUT R0, R0, R3, RZ, 0xc0, !PT ;  /* 0x0000000300007212 */ /* 0x002fc800078ec0ff */
[----:B------:R-:W-:-:S13]  /*4400*/  ISETP.NE.AND P0, PT, R0, R3, PT ;  /* 0x000000030000720c */ /* 0x000fda0003f05270 */
[----:B------:R-:W-:Y:S05]  /*4410*/  @P0 BRA `(.L_x_65) ;  /* 0x00000000005c0947 */ /* 0x000fea0003800000 */
[----:B------:R-:W1:Y:S02]  /*4420*/  LDS R0, [UR6+0x18] ;  /* 0x00001806ff007984 */ /* 0x000e640008000800 */
[----:B-1----:R-:W-:-:S04]  /*4430*/  LOP3.LUT R0, R0, R5, RZ, 0xc0, !PT ;  /* 0x0000000500007212 */ /* 0x002fc800078ec0ff */
[----:B------:R-:W-:-:S13]  /*4440*/  ISETP.NE.AND P0, PT, R0, R5, PT ;  /* 0x000000050000720c */ /* 0x000fda0003f05270 */
[----:B------:R-:W-:Y:S05]  /*4450*/  @P0 BRA `(.L_x_66) ;  /* 0x0000000000400947 */ /* 0x000fea0003800000 */
[----:B------:R-:W-:Y:S01]  /*4460*/  R2UR UR4, R3 ;  /* 0x00000000030472ca */ /* 0x000fe200000e0000 */
[----:B------:R-:W1:Y:S01]  /*4470*/  S2R R2, SR_LANEID ;  /* 0x0000000000027919 */ /* 0x000e620000000000 */
[----:B------:R-:W-:-:S04]  /*4480*/  LOP3.LUT R5, RZ, R5, RZ, 0x33, !PT ;  /* 0x00000005ff057212 */ /* 0x000fc800078e33ff */
[----:B------:R-:W2:Y:S07]  /*4490*/  REDUX UR7, R5 ;  /* 0x00000000050773c4 */ /* 0x000eae0000000000 */
[----:B------:R-:W-:-:S03]  /*44a0*/  ULOP3.LUT UR5, URZ, UR4, URZ, 0x33, !UPT ;  /* 0x00000004ff057292 */ /* 0x000fc6000f8e33ff */
[----:B------:R-:W-:Y:S02]  /*44b0*/  VOTEU.ANY UR4, UPT, PT ;  /* 0x0000000000047886 */ /* 0x000fe400038e0100 */
[----:B------:R-:W-:Y:S01]  /*44c0*/  UFLO.U32 UR4, UR4 ;  /* 0x00000004000472bd */ /* 0x000fe200080e0000 */
[----:B------:R-:W-:-:S04]  /*44d0*/  IMAD.U32 R0, RZ, RZ, UR5 ;  /* 0x00000005ff007e24 */ /* 0x000fc8000f8e00ff */
[----:B------:R-:W3:Y:S02]  /*44e0*/  REDUX UR8, R0 ;  /* 0x00000000000873c4 */ /* 0x000ee40000000000 */
[----:B------:R1:W-:Y:S02]  /*44f0*/  UTCATOMSWS.AND URZ, UR5 ;  /* 0x0000000500ff79e3 */ /* 0x0003e40008000000 */
[----:B-1----:R-:W-:Y:S01]  /*4500*/  ISETP.EQ.U32.AND P0, PT, R2, UR4, PT ;  /* 0x0000000402007c0c */ /* 0x002fe2000bf02070 */
[----:B--2---:R-:W-:Y:S02]  /*4510*/  IMAD.U32 R2, RZ, RZ, UR7 ;  /* 0x00000007ff027e24 */ /* 0x004fe4000f8e00ff */
[----:B---3--:R-:W-:-:S10]  /*4520*/  IMAD.U32 R3, RZ, RZ, UR8 ;  /* 0x00000008ff037e24 */ /* 0x008fd4000f8e00ff */
[----:B------:R1:W-:Y:S04]  /*4530*/  @P0 ATOMS.AND RZ, [UR6+0x14], R3 ;  /* 0x00001403ffff098c */ /* 0x0003e8000a800006 */
[----:B------:R1:W-:Y:S01]  /*4540*/  @P0 ATOMS.AND RZ, [UR6+0x18], R2 ;  /* 0x00001802ffff098c */ /* 0x0003e2000a800006 */
[----:B------:R-:W-:Y:S05]  /*4550*/  BRA `(.L_x_67) ;  /* 0x0000000000147947 */ /* 0x000fea0003800000 */
.L_x_66:
[----:B------:R-:W-:Y:S02]  /*4560*/  MOV R2, 0x4580 ;  /* 0x0000458000027802 */ /* 0x000fe40000000f00 */
[----:B----45:R-:W-:Y:S05]  /*4570*/  CALL.REL.NOINC `($__internal_0_$__cuda_sm10x_tcgen05_guardrail_trap_col_being_dealloced_not_returned_by_alloc) ;  /* 0x0000006400007944 */ /* 0x030fea0003c00000 */
[----:B------:R-:W-:Y:S05]  /*4580*/  BRA `(.L_x_67) ;  /* 0x0000000000087947 */ /* 0x000fea0003800000 */
.L_x_65:
[----:B------:R-:W-:Y:S02]  /*4590*/  MOV R2, 0x45b0 ;  /* 0x000045b000027802 */ /* 0x000fe40000000f00 */
[----:B----45:R-:W-:Y:S05]  /*45a0*/  CALL.REL.NOINC `($__internal_2_$__cuda_sm10x_tcgen05_guardrail_trap_unallocated_columns_being_dealloced) ;  /* 0x00000064000c7944 */ /* 0x030fea0003c00000 */
.L_x_67:
[----:B------:R-:W-:Y:S01]  /*45b0*/  NOP ;  /* 0x0000000000007918 */ /* 0x000fe20000000000 */
[----:B------:R-:W-:Y:S05]  /*45c0*/  EXIT ;  /* 0x000000000000794d */ /* 0x000fea0003800000 */
.L_x_51:
[----:B------:R-:W2:Y:S01]  /*45d0*/  LDCU UR5, c[0x0][0x384] ;  /* 0x00007080ff0577ac */ /* 0x000ea20008000800 */
[----:B------:R-:W-:Y:S02]  /*45e0*/  UISETP.NE.OR UP0, UPT, UR18, 0x3, !UP3 ;  /* 0x000000031200788c */ /* 0x000fe4000df05670 */
[----:B--2---:R-:W-:-:S07]  /*45f0*/  UIADD3 UR5, UPT, UPT, UR5, 0x7f, URZ ;  /* 0x0000007f05057890 */ /* 0x004fce000fffe0ff */
[----:B------:R-:W-:Y:S05]  /*4600*/  BRA.U UP0, `(.L_x_68) ;  /* 0x00000015002c7547 */ /* 0x000fea000b800000 */
[----:B------:R-:W2:Y:S01]  /*4610*/  LDCU UR53, c[0x0][0x388] ;  /* 0x00007100ff3577ac */ /* 0x000ea20008000800 */
[----:B------:R-:W3:Y:S01]  /*4620*/  S2UR UR10, SR_CgaCtaId ;  /* 0x00000000000a79c3 */ /* 0x000ee20000008800 */
[----:B------:R-:W-:Y:S01]  /*4630*/  R2UR UR45, R135 ;  /* 0x00000000872d72ca */ /* 0x000fe200000e0000 */
[----:B------:R-:W-:Y:S01]  /*4640*/  IMAD.MOV.U32 R10, RZ, RZ, 0x1 ;  /* 0x00000001ff0a7424 */ /* 0x000fe200078e00ff */
[----:B------:R-:W-:Y:S01]  /*4650*/  USHF.R.S32.HI UR4, URZ, 0x1f, UR5 ;  /* 0x0000001fff047899 */ /* 0x000fe20008011405 */
[----:B------:R-:W-:Y:S01]  /*4660*/  R2UR UR44, R160 ;  /* 0x00000000a02c72ca */ /* 0x000fe200000e0000 */
[----:B------:R-:W4:Y:S01]  /*4670*/  LDCU UR38, c[0x0][0x370] ;  /* 0x00006e00ff2677ac */ /* 0x000f220008000800 */
[----:B------:R-:W-:Y:S02]  /*4680*/  IMAD.MOV.U32 R8, RZ, RZ, RZ ;  /* 0x000000ffff087224 */ /* 0x000fe400078e00ff */
[----:B------:R-:W1:Y:S01]  /*4690*/  LDC.64 R14, c[0x0][0x348] ;  /* 0x0000d200ff0e7b82 */ /* 0x000e620000000a00 */
[----:B------:R-:W-:Y:S01]  /*46a0*/  ULEA.HI UR4, UR4, UR5, URZ, 0x7 ;  /* 0x0000000504047291 */ /* 0x000fe2000f8f38ff */
[----:B------:R-:W4:Y:S03]  /*46b0*/  LDCU.128 UR32, c[0x0][0xc10] ;  /* 0x00018200ff2077ac */ /* 0x000f260008000c00 */
[----:B------:R-:W-:Y:S01]  /*46c0*/  USHF.R.S32.HI UR27, URZ, 0x7, UR4 ;  /* 0x00000007ff1b7899 */ /* 0x000fe20008011404 */
[----:B--2---:R-:W-:Y:S01]  /*46d0*/  IMAD.U32 R0, RZ, RZ, UR53 ;  /* 0x00000035ff007e24 */ /* 0x004fe2000f8e00ff */
[----:B------:R-:W2:Y:S04]  /*46e0*/  LDCU UR37, c[0x0][0x374] ;  /* 0x00006e80ff2577ac */ /* 0x000ea80008000800 */
[----:B------:R-:W-:Y:S01]  /*46f0*/  IMAD.U32 R3, RZ, RZ, UR27 ;  /* 0x0000001bff037e24 */ /* 0x000fe2000f8e00ff */
[----:B------:R-:W-:Y:S01]  /*4700*/  IABS R0, R0 ;  /* 0x0000000000007213 */ /* 0x000fe20000000000 */
[----:B------:R-:W4:Y:S03]  /*4710*/  LDCU.64 UR4, c[0x0][0x988] ;  /* 0x00013100ff0477ac */ /* 0x000f260008000a00 */
[----:B------:R-:W-:Y:S01]  /*4720*/  IABS R2, R3 ;  /* 0x0000000300027213 */ /* 0x000fe20000000000 */
[----:B------:R-:W1:Y:S01]  /*4730*/  LDCU.64 UR30, c[0x0][0x990] ;  /* 0x00013200ff1e77ac */ /* 0x000e620008000a00 */
[----:B------:R-:W-:-:S02]  /*4740*/  R2UR UR25, R0 ;  /* 0x00000000001972ca */ /* 0x000fc400000e0000 */
[----:B------:R-:W-:Y:S01]  /*4750*/  R2UR UR26, R2 ;  /* 0x00000000021a72ca */ /* 0x000fe200000e0000 */
[----:B------:R-:W-:Y:S01]  /*4760*/  UMOV UR22, 0x400 ;  /* 0x0000040000167882 */ /* 0x000fe20000000000 */
[----:B------:R-:W1:Y:S01]  /*4770*/  LDCU UR17, c[0x0][0xc0c] ;  /* 0x00018180ff1177ac */ /* 0x000e620008000800 */
[----:B---3--:R-:W-:Y:S01]  /*4780*/  ULEA UR22, UR10, UR22, 0x18 ;  /* 0x000000160a167291 */ /* 0x008fe2000f8ec0ff */
[----:B------:R-:W3:Y:S07]  /*4790*/  LDCU UR54, c[0x0][0xc20] ;  /* 0x00018400ff3677ac */ /* 0x000eee0008000800 */
[----:B------:R-:W2:Y:S01]  /*47a0*/  I2F.RP R4, UR25 ;  /* 0x0000001900047d06 */ /* 0x000ea20008209400 */
[----:B----4-:R-:W-:Y:S01]  /*47b0*/  UISETP.NE.U32.AND UP0, UPT, UR4, URZ, UPT ;  /* 0x000000ff0400728c */ /* 0x010fe2000bf05070 */
[----:B------:R-:W4:Y:S01]  /*47c0*/  LDCU UR4, c[0x0][0xc30] ;  /* 0x00018600ff0477ac */ /* 0x000f220008000800 */
[----:B------:R-:W4:Y:S05]  /*47d0*/  LDCU UR29, c[0x0][0x38c] ;  /* 0x00007180ff1d77ac */ /* 0x000f2a0008000800 */
[----:B------:R-:W3:Y:S01]  /*47e0*/  I2F.RP R2, UR26 ;  /* 0x0000001a00027d06 */ /* 0x000ee20008209400 */
[----:B------:R-:W-:-:S02]  /*47f0*/  UISETP.NE.AND.EX UP0, UPT, UR5, URZ, UPT, UP0 ;  /* 0x000000ff0500728c */ /* 0x000fc4000bf05300 */
[----:B------:R-:W-:Y:S02]  /*4800*/  UIADD3 UR48, UPT, UPT, UR22, 0xc8, URZ ;  /* 0x000000c816307890 */ /* 0x000fe4000fffe0ff */
[----:B------:R-:W-:-:S03]  /*4810*/  UIADD3 UR36, UPT, UPT, UR22, 0xc0, URZ ;  /* 0x000000c016247890 */ /* 0x000fc6000fffe0ff */
[----:B--2---:R-:W2:Y:S01]  /*4820*/  MUFU.RCP R0, R4 ;  /* 0x0000000400007308 */ /* 0x004ea20000001000 */
[----:B------:R-:W-:Y:S02]  /*4830*/  UPRMT UR48, UR10, 0x654, UR48 ;  /* 0x000006540a307896 */ /* 0x000fe40008000030 */
[----:B------:R-:W-:Y:S02]  /*4840*/  UPRMT UR49, UR10, 0x654, UR36 ;  /* 0x000006540a317896 */ /* 0x000fe40008000024 */
[----:B------:R-:W-:Y:S02]  /*4850*/  UIMAD.WIDE.U32 UR12, UR38, UR32, URZ ;  /* 0x00000020260c72a5 */ /* 0x000fe4000f8e00ff */
[----:B------:R-:W-:Y:S01]  /*4860*/  UIMAD.WIDE.U32 UR14, UR37, UR35, URZ ;  /* 0x00000023250e72a5 */ /* 0x000fe2000f8e00ff */
[----:B---3--:R-:W3:Y:S01]  /*4870*/  MUFU.RCP R2, R2 ;  /* 0x0000000200027308 */ /* 0x008ee20000001000 */
[----:B------:R-:W-:Y:S01]  /*4880*/  UMOV UR8, URZ ;  /* 0x000000ff00087c82 */ /* 0x000fe20008000000 */
[----:B------:R-:W-:-:S02]  /*4890*/  UP2UR UR50, UPR, URZ, 0x1 ;  /* 0x00000001ff327883 */ /* 0x000fc40008000000 */
[----:B-1----:R-:W-:Y:S02]  /*48a0*/  UISETP.NE.AND UP0, UPT, UR39, 0x1, UPT ;  /* 0x000000012700788c */ /* 0x002fe4000bf05270 */
[----:B------:R-:W-:Y:S02]  /*48b0*/  UISETP.NE.U32.AND UP0, UPT, UR30, URZ, UPT ;  /* 0x000000ff1e00728c */ /* 0x000fe4000bf05070 */
[----:B------:R-:W-:Y:S01]  /*48c0*/  UIADD3 UR46, UPT, UPT, UR22, 0xf8, URZ ;  /* 0x000000f8162e7890 */ /* 0x000fe2000fffe0ff */
[----:B--2---:R-:W-:Y:S01]  /*48d0*/  VIADD R0, R0, 0xffffffe ;  /* 0x0ffffffe00007836 */ /* 0x004fe20000000000 */
[----:B------:R-:W-:Y:S02]  /*48e0*/  UISETP.GE.AND UP2, UPT, UR39, 0x1, UPT ;  /* 0x000000012700788c */ /* 0x000fe4000bf46270 */
[----:B------:R-:W-:Y:S01]  /*48f0*/  UISETP.NE.AND.EX UP5, UPT, UR31, URZ, UPT, UP0 ;  /* 0x000000ff1f00728c */ /* 0x000fe2000bfa5300 */
[----:B------:R-:W-:Y:S02]  /*4900*/  UMOV UR43, UR13 ;  /* 0x0000000d002b7c82 */ /* 0x000fe40008000000 */
[----:B------:R-:W1:Y:S01]  /*4910*/  F2I.FTZ.U32.TRUNC.NTZ R0, R0 ;  /* 0x0000000000007305 */ /* 0x000e62000021f000 */
[----:B------:R-:W-:Y:S01]  /*4920*/  UMOV UR42, UR15 ;  /* 0x0000000f002a7c82 */ /* 0x000fe20008000000 */
[----:B---3--:R-:W-:Y:S01]  /*4930*/  VIADD R2, R2, 0xffffffe ;  /* 0x0ffffffe02027836 */ /* 0x008fe20000000000 */
[----:B------:R-:W-:-:S02]  /*4940*/  UISETP.NE.AND UP2, UPT, UR17, 0x1, UPT ;  /* 0x000000011100788c */ /* 0x000fc4000bf45270 */
[----:B------:R-:W-:Y:S02]  /*4950*/  UISETP.NE.AND UP0, UPT, UR34, 0x1, UPT ;  /* 0x000000012200788c */ /* 0x000fe4000bf05270 */
[----:B------:R-:W-:Y:S01]  /*4960*/  UPLOP3.LUT UP4, UPT, UPT, UPT, UPT, 0x40, 0x4 ;  /* 0x000000000004789c */ /* 0x000fe20003f8e870 */
[----:B------:R-:W2:Y:S01]  /*4970*/  F2I.FTZ.U32.TRUNC.NTZ R2, R2 ;  /* 0x0000000200027305 */ /* 0x000ea2000021f000 */
[----:B------:R-:W3:Y:S01]  /*4980*/  LDCU.64 UR18, c[0x0][0xc28] ;  /* 0x00018500ff1277ac */ /* 0x000ee20008000a00 */
[----:B------:R-:W-:Y:S01]  /*4990*/  UPRMT UR46, URZ, 0x654, UR46 ;  /* 0x00000654ff2e7896 */ /* 0x000fe2000800002e */
[----:B-1----:R-:W-:Y:S01]  /*49a0*/  R2UR UR7, R0 ;  /* 0x00000000000772ca */ /* 0x002fe200000e0000 */
[----:B------:R-:W-:Y:S01]  /*49b0*/  USHF.R.U32.HI UR43, URZ, UR33, UR43 ;  /* 0x00000021ff2b7299 */ /* 0x000fe2000801162b */
[----:B------:R-:W-:Y:S01]  /*49c0*/  IABS R0, R3 ;  /* 0x0000000300007213 */ /* 0x000fe20000000000 */
[----:B------:R-:W-:Y:S02]  /*49d0*/  USHF.R.U32.HI UR42, URZ, UR54, UR42 ;  /* 0x00000036ff2a7299 */ /* 0x000fe4000801162a */
[----:B----4-:R-:W-:-:S02]  /*49e0*/  UISETP.NE.AND UP3, UPT, UR4, 0x1, UPT ;  /* 0x000000010400788c */ /* 0x010fc4000bf65270 */
[----:B------:R-:W-:Y:S01]  /*49f0*/  IMAD.MOV R0, RZ, RZ, -R0 ;  /* 0x000000ffff007224 */ /* 0x000fe200078e0a00 */
[----:B--2---:R-:W-:Y:S01]  /*4a00*/  R2UR UR9, R2 ;  /* 0x00000000020972ca */ /* 0x004fe200000e0000 */
[----:B------:R-:W-:Y:S01]  /*4a10*/  IMAD.MOV.U32 R2, RZ, RZ, 0x2000 ;  /* 0x00002000ff027424 */ /* 0x000fe200078e00ff */
[----:B------:R-:W-:Y:S02]  /*4a20*/  UISETP.NE.AND UP2, UPT, UR53, URZ, UPT ;  /* 0x000000ff3500728c */ /* 0x000fe4000bf45270 */
[----:B------:R-:W-:Y:S01]  /*4a30*/  R2UR UR47, R0 ;  /* 0x00000000002f72ca */ /* 0x000fe200000e0000 */
[----:B------:R-:W-:Y:S02]  /*4a40*/  UIADD3 UR5, UPT, UPT, URZ, -UR7, URZ ;  /* 0x80000007ff057290 */ /* 0x000fe4000fffe0ff */
[----:B------:R-:W-:Y:S02]  /*4a50*/  UISETP.NE.AND UP0, UPT, UR29, URZ, UPT ;  /* 0x000000ff1d00728c */ /* 0x000fe4000bf05270 */
[----:B------:R-:W-:-:S02]  /*4a60*/  UIMAD UR5, UR5, UR25, URZ ;  /* 0x00000019050572a4 */ /* 0x000fc4000f8e02ff */
[----:B------:R-:W-:Y:S02]  /*4a70*/  UISETP.NE.AND UP6, UPT, UR27, URZ, UPT ;  /* 0x000000ff1b00728c */ /* 0x000fe4000bfc5270 */
[----:B------:R-:W-:-:S04]  /*4a80*/  UIADD3 UR6, UPT, UPT, URZ, -UR9, URZ ;  /* 0x80000009ff067290 */ /* 0x000fc8000fffe0ff */
[----:B------:R-:W-:-:S03]  /*4a90*/  UIMAD UR10, UR6, UR26, URZ ;  /* 0x0000001a060a72a4 */ /* 0x000fc6000f8e02ff */
[----:B------:R-:W-:Y:S01]  /*4aa0*/  UMOV UR6, URZ ;  /* 0x000000ff00067c82 */ /* 0x000fe20008000000 */
[----:B------:R-:W-:Y:S02]  /*4ab0*/  UIMAD.WIDE.U32 UR8, UR9, UR10, UR8 ;  /* 0x0000000a090872a5 */ /* 0x000fe4000f8e0008 */
[----:B------:R-:W-:-:S07]  /*4ac0*/  UIMAD.WIDE.U32 UR40, UR7, UR5, UR6 ;  /* 0x00000005072872a5 */ /* 0x000fce000f8e0006 */
[----:B------:R-:W-:Y:S01]  /*4ad0*/  UMOV UR40, UR41 ;  /* 0x0000002900287c82 */ /* 0x000fe20008000000 */
[----:B---3--:R-:W-:-:S05]  /*4ae0*/  UMOV UR41, UR9 ;  /* 0x0000000900297c82 */ /* 0x008fca0008000000 */
.L_x_77:
[----:B------:R-:W-:Y:S04]  /*4af0*/  SHF.L.U32 R3, R8, 0x1f, RZ ;  /* 0x0000001f08037819 */ /* 0x000fe800000006ff */
[----:B-1----:R-:W1:Y:S02]  /*4b00*/  SYNCS.PHASECHK.TRANS64.TRYWAIT P0, [UR22+0xf0], R3 ;  /* 0x0000f003ff0075a7 */ /* 0x002e640008001116 */
[----:B-1----:R-:W-:Y:S05]  /*4b10*/  @!P0 BRA `(.L_x_69) ;  /* 0x0000005800cc8947 */ /* 0x002fea0003800000 */
.L_x_147:
[----:B------:R-:W2:Y:S01]  /*4b20*/  LDS.128 R4, [UR22+0x130] ;  /* 0x00013016ff047984 */ /* 0x000ea20008000c00 */
[----:B------:R-:W-:Y:S01]  /*4b30*/  UISETP.GE.AND UP0, UPT, UR39, 0x1, UPT ;  /* 0x000000012700788c */ /* 0x000fe2000bf06270 */
[----:B------:R-:W-:Y:S01]  /*4b40*/  @!PT LDS RZ, [RZ] ;  /* 0x00000000fffff984 */ /* 0x000fe20000000800 */
[----:B------:R-:W-:Y:S01]  /*4b50*/  @!PT LDS RZ, [RZ] ;  /* 0x00000000fffff984 */ /* 0x000fe20000000800 */
[----:B------:R-:W-:Y:S01]  /*4b60*/  @!PT LDS RZ, [RZ] ;  /* 0x00000000fffff984 */ /* 0x000fe20000000800 */
[----:B------:R-:W-:Y:S01]  /*4b70*/  @!PT LDS RZ, [RZ] ;  /* 0x00000000fffff984 */ /* 0x000fe20000000800 */
[----:B------:R3:W-:Y:S06]  /*4b80*/  MEMBAR.ALL.CTA ;  /* 0x0000000000007992 */ /* 0x0007ec0000008000 */
[----:B---3--:R-:W3:Y:S02]  /*4b90*/  FENCE.VIEW.ASYNC.S ;  /* 0x00000000000073c6 */ /* 0x008ee40000000000 */
[----:B---3--:R-:W-:Y:S01]  /*4ba0*/  SYNCS.ARRIVE.TRANS64.RED.A1T0 RZ, [UR46], RZ ;  /* 0x000000ffffff79a7 */ /* 0x008fe2000810042e */
[----:B--2---:R-:W-:Y:S11]  /*4bb0*/  LOP3.LUT P0, RZ, R6, 0x1, RZ, 0xc0, !PT ;  /* 0x0000000106ff7812 */ /* 0x004ff6000780c0ff */
[----:B------:R-:W-:Y:S02]  /*4bc0*/  @!UPT UIADD3 URZ, UPT, UPT, URZ, URZ, URZ ;  /* 0x000000fffffff290 */ /* 0x000fe4000fffe0ff */
[----:B------:R-:W-:Y:S01]  /*4bd0*/  VOTEU.ANY UP2, P0 ;  /* 0x0000000000ff7886 */ /* 0x000fe20000040100 */
[----:B------:R-:W-:Y:S11]  /*4be0*/  PLOP3.LUT P0, PT, PT, PT, UP2, 0x80, 0x8 ;  /* 0x000000000008781c */ /* 0x000ff60003f0f028 */
[----:B------:R-:W-:Y:S02]  /*4bf0*/  @!UPT UIADD3 URZ, UPT, UPT, URZ, URZ, URZ ;  /* 0x000000fffffff290 */ /* 0x000fe4000fffe0ff */
[----:B-1----:R-:W-:Y:S02]  /*4c00*/  @P0 MOV R3, R4 ;  /* 0x0000000400030202 */ /* 0x002fe40000000f00 */
[----:B------:R-:W-:Y:S02]  /*4c10*/  @P0 LOP3.LUT R0, R5, 0xffff, RZ, 0xc0, !PT ;  /* 0x0000ffff05000812 */ /* 0x000fe400078ec0ff */
[----:B------:R-:W-:Y:S02]  /*4c20*/  @P0 R2UR UR5, R3 ;  /* 0x00000000030502ca */ /* 0x000fe400000e0000 */
[----:B------:R-:W-:Y:S11]  /*4c30*/  @P0 R2UR UR4, R0 ;  /* 0x00000000000402ca */ /* 0x000ff600000e0000 */
[----:B------:R-:W-:Y:S02]  /*4c40*/  @UP2 UMOV UR16, UR5 ;  /* 0x0000000500102c82 */ /* 0x000fe40008000000 */
[----:B------:R-:W-:Y:S01]  /*4c50*/  @UP2 UMOV UR15, UR4 ;  /* 0x00000004000f2c82 */ /* 0x000fe20008000000 */
[----:B------:R-:W-:Y:S05]  /*4c60*/  BRA.U !UP0, `(.L_x_70) ;  /* 0x0000000108c07547 */ /* 0x000fea000b800000 */
[----:B------:R-:W-:Y:S02]  /*4c70*/  UIMAD.WIDE.U32 UR8, UR15, UR35, URZ ;  /* 0x000000230f0872a5 */ /* 0x000fe4000f8e00ff */
[----:B------:R-:W-:Y:S02]  /*4c80*/  UP2UR UR14, UPR, URZ, 0x4 ;  /* 0x00000004ff0e7883 */ /* 0x000fe40008000000 */
[----:B------:R-:W-:Y:S02]  /*4c90*/  UISETP.NE.AND UP2, UPT, UR34, 0x1, UPT ;  /* 0x000000012200788c */ /* 0x000fe4000bf45270 */
[----:B------:R-:W-:Y:S02]  /*4ca0*/  UIMAD.WIDE.U32 UR10, UR16, UR32, URZ ;  /* 0x00000020100a72a5 */ /* 0x000fe4000f8e00ff */
[----:B------:R-:W-:Y:S02]  /*4cb0*/  USEL UR4, UR37, UR42, !UP2 ;  /* 0x0000002a25047287 */ /* 0x000fe4000d000000 */
[----:B------:R-:W-:Y:S02]  /*4cc0*/  UISETP.NE.AND UP0, UPT, UR17, 0x1, UPT ;  /* 0x000000011100788c */ /* 0x000fe4000bf05270 */
[----:B------:R-:W-:Y:S02]  /*4cd0*/  UP2UR UR24, UPR, URZ, 0x2 ;  /* 0x00000002ff187883 */ /* 0x000fe40008000000 */
[----:B------:R-:W-:Y:S02]  /*4ce0*/  UISETP.NE.AND UP1, UPT, UR39, 0x1, UPT ;  /* 0x000000012700788c */ /* 0x000fe4000bf25270 */
[----:B------:R-:W-:Y:S02]  /*4cf0*/  UIMAD.WIDE.U32 UR12, UR4, UR18, URZ ;  /* 0x00000012040c72a5 */ /* 0x000fe4000f8e00ff */
[----:B------:R-:W-:Y:S01]  /*4d00*/  USEL UR7, UR38, UR43, !UP0 ;  /* 0x0000002b26077287 */ /* 0x000fe2000c000000 */
[----:B------:R-:W-:Y:S02]  /*4d10*/  UMOV UR5, UR9 ;  /* 0x0000000900057c82 */ /* 0x000fe40008000000 */
[----:B------:R-:W-:Y:S02]  /*4d20*/  USHF.R.U32.HI UR6, URZ, UR54, UR5 ;  /* 0x00000036ff067299 */ /* 0x000fe40008011605 */
[----:B------:R-:W-:Y:S02]  /*4d30*/  UIMAD.WIDE.U32 UR20, UR7, UR18, URZ ;  /* 0x00000012071472a5 */ /* 0x000fe4000f8e00ff */
[----:B------:R-:W-:Y:S02]  /*4d40*/  USEL UR6, UR15, UR6, !UP2 ;  /* 0x000000060f067287 */ /* 0x000fe4000d000000 */
[----:B------:R-:W-:Y:S01]  /*4d50*/  UISETP.NE.AND UP2, UPT, UR14, URZ, UPT ;  /* 0x000000ff0e00728c */ /* 0x000fe2000bf45270 */
[----:B------:R-:W-:Y:S01]  /*4d60*/  UMOV UR5, UR11 ;  /* 0x0000000b00057c82 */ /* 0x000fe20008000000 */
[----:B------:R-:W-:Y:S02]  /*4d70*/  UIMAD.WIDE.U32 UR10, UR6, UR18, URZ ;  /* 0x00000012060a72a5 */ /* 0x000fe4000f8e00ff */
[----:B------:R-:W-:Y:S03]  /*4d80*/  USHF.R.U32.HI UR8, URZ, UR33, UR5 ;  /* 0x00000021ff087299 */ /* 0x000fe60008011605 */
[----:B------:R-:W-:Y:S02]  /*4d90*/  UMOV UR5, UR13 ;  /* 0x0000000d00057c82 */ /* 0x000fe40008000000 */
[----:B------:R-:W-:Y:S03]  /*4da0*/  @UP1 USHF.R.U32.HI UR4, URZ, UR19, UR5 ;  /* 0x00000013ff041299 */ /* 0x000fe60008011605 */
[----:B------:R-:W-:Y:S01]  /*4db0*/  UMOV UR5, UR21 ;  /* 0x0000001500057c82 */ /* 0x000fe20008000000 */
[----:B------:R-:W-:Y:S02]  /*4dc0*/  UIMAD UR4, UR39, UR4, URZ ;  /* 0x00000004270472a4 */ /* 0x000fe4000f8e02ff */
[----:B------:R-:W-:Y:S02]  /*4dd0*/  @UP1 USHF.R.U32.HI UR7, URZ, UR19, UR5 ;  /* 0x00000013ff071299 */ /* 0x000fe40008011605 */
[----:B------:R-:W-:Y:S02]  /*4de0*/  USEL UR5, UR16, UR8, !UP0 ;  /* 0x0000000810057287 */ /* 0x000fe4000c000000 */
[----:B------:R-:W-:Y:S02]  /*4df0*/  UIMAD UR8, UR39, UR7, URZ ;  /* 0x00000007270872a4 */ /* 0x000fe4000f8e02ff */
[----:B------:R-:W-:Y:S03]  /*4e00*/  UISETP.GE.AND UP0, UPT, UR6, UR4, UPT ;  /* 0x000000040600728c */ /* 0x000fe6000bf06270 */
[----:B------:R-:W-:Y:S01]  /*4e10*/  UMOV UR4, UR11 ;  /* 0x0000000b00047c82 */ /* 0x000fe20008000000 */
[----:B------:R-:W-:Y:S02]  /*4e20*/  UISETP.GE.OR UP0, UPT, UR5, UR8, UP0 ;  /* 0x000000080500728c */ /* 0x000fe40008706670 */
[----:B------:R-:W-:Y:S02]  /*4e30*/  USHF.R.U32.HI UR4, URZ, UR19, UR4 ;  /* 0x00000013ff047299 */ /* 0x000fe40008011604 */
[----:B------:R-:W-:Y:S02]  /*4e40*/  UIMAD.WIDE.U32 UR8, UR5, UR18, URZ ;  /* 0x00000012050872a5 */ /* 0x000fe4000f8e00ff */
[----:B------:R-:W-:Y:S04]  /*4e50*/  USEL UR10, UR6, UR4, !UP1 ;  /* 0x00000004060a7287 */ /* 0x000fe8000c800000 */
[----:B------:R-:W-:Y:S01]  /*4e60*/  UIADD3 UR11, UPT, UPT, -UR10, URZ, URZ ;  /* 0x000000ff0a0b7290 */ /* 0x000fe2000fffe1ff */
[----:B------:R-:W-:Y:S02]  /*4e70*/  @!UP0 UMOV UR4, UR9 ;  /* 0x0000000900048c82 */ /* 0x000fe40008000000 */
[----:B------:R-:W-:Y:S02]  /*4e80*/  @!UP0 USHF.R.U32.HI UR4, URZ, UR19, UR4 ;  /* 0x00000013ff048299 */ /* 0x000fe40008011604 */
[----:B------:R-:W-:Y:S02]  /*4e90*/  UIMAD UR8, UR39, UR11, UR6 ;  /* 0x0000000b270872a4 */ /* 0x000fe4000f8e0206 */
[----:B------:R-:W-:Y:S02]  /*4ea0*/  @!UP0 USEL UR4, UR5, UR4, !UP1 ;  /* 0x0000000405048287 */ /* 0x000fe4000c800000 */
[----:B------:R-:W-:Y:S02]  /*4eb0*/  UISETP.NE.AND UP1, UPT, UR24, URZ, UPT ;  /* 0x000000ff1800728c */ /* 0x000fe4000bf25270 */
[----:B------:R-:W-:Y:S02]  /*4ec0*/  @!UP0 UIMAD UR8, UR7, UR8, UR4 ;  /* 0x00000008070882a4 */ /* 0x000fe4000f8e0204 */
[----:B------:R-:W-:Y:S02]  /*4ed0*/  @!UP0 UIADD3 UR9, UPT, UPT, UR10, -UR4, URZ ;  /* 0x800000040a098290 */ /* 0x000fe4000fffe0ff */
[----:B------:R-:W-:Y:S02]  /*4ee0*/  UIADD3 UR4, UPT, UPT, -UR5, URZ, URZ ;  /* 0x000000ff05047290 */ /* 0x000fe4000fffe1ff */
[----:B------:R-:W-:Y:S02]  /*4ef0*/  UIADD3 UR7, UPT, UPT, -UR6, URZ, URZ ;  /* 0x000000ff06077290 */ /* 0x000fe4000fffe1ff */
[----:B------:R-:W-:Y:S02]  /*4f00*/  @!UP0 UIMAD UR6, UR9, UR39, UR5 ;  /* 0x00000027090682a4 */ /* 0x000fe4000f8e0205 */
[----:B------:R-:W-:Y:S02]  /*4f10*/  UIMAD UR16, UR17, UR4, UR16 ;  /* 0x00000004111072a4 */ /* 0x000fe4000f8e0210 */
[----:B------:R-:W-:Y:S01]  /*4f20*/  UIMAD UR15, UR34, UR7, UR15 ;  /* 0x00000007220f72a4 */ /* 0x000fe2000f8e020f */
[----:B------:R-:W-:Y:S02]  /*4f30*/  @!UP0 UMOV UR5, UR8 ;  /* 0x0000000800058c82 */ /* 0x000fe40008000000 */
[----:B------:R-:W-:Y:S02]  /*4f40*/  UIMAD UR16, UR5, UR17, UR16 ;  /* 0x00000011051072a4 */ /* 0x000fe4000f8e0210 */
[----:B------:R-:W-:Y:S11]  /*4f50*/  UIMAD UR15, UR6, UR34, UR15 ;  /* 0x00000022060f72a4 */ /* 0x000ff6000f8e020f */
[----:B------:R-:W-:Y:S01]  /*4f60*/  @!UPT UIADD3 URZ, UPT, UPT, URZ, URZ, URZ ;  /* 0x000000fffffff290 */ /* 0x000fe2000fffe0ff */
.L_x_70:
[----:B------:R-:W1:Y:S01]  /*4f70*/  @!UP3 LDCU.128 UR8, c[0x0][0xc10] ;  /* 0x00018200ff08b7ac */ /* 0x000e620008000c00 */
[----:B------:R-:W-:Y:S04]  /*4f80*/  MOV R0, UR23 ;  /* 0x0000001700007c02 */ /* 0x000fe80008000f00 */
[----:B------:R-:W-:Y:S01]  /*4f90*/  IABS R0, R0 ;  /* 0x0000000000007213 */ /* 0x000fe20000000000 */
[----:B------:R-:W2:Y:S01]  /*4fa0*/  @!UP3 LDCU UR5, c[0x0][0xc0c] ;  /* 0x00018180ff05b7ac */ /* 0x000ea20008000800 */
[----:B-1----:R-:W-:Y:S07]  /*4fb0*/  UIMAD.WIDE.U32 UR6, UR16, UR8, URZ ;  /* 0x00000008100672a5 */ /* 0x002fee000f8e00ff */
[----:B------:R-:W-:Y:S01]  /*4fc0*/  @!UP3 UMOV UR4, UR7 ;  /* 0x000000070004bc82 */ /* 0x000fe20008000000 */
[----:B--2---:R-:W-:Y:S02]  /*4fd0*/  @!UP3 UISETP.NE.AND UP0, UPT, UR5, 0x1, UPT ;  /* 0x000000010500b88c */ /* 0x004fe4000bf05270 */
[----:B------:R-:W-:Y:S02]  /*4fe0*/  @!UP3 USHF.R.U32.HI UR4, URZ, UR9, UR4 ;  /* 0x00000009ff04b299 */ /* 0x000fe40008011604 */
[----:B------:R-:W-:Y:S02]  /*4ff0*/  UIMAD.WIDE.U32 UR6, UR15, UR11, URZ ;  /* 0x0000000b0f0672a5 */ /* 0x000fe4000f8e00ff */
[----:B------:R-:W-:Y:S02]  /*5000*/  @!UP3 USEL UR8, UR16, UR4, !UP0 ;  /* 0x000000041008b287 */ /* 0x000fe4000c000000 */
[----:B------:R-:W-:Y:S03]  /*5010*/  @!UP3 UISETP.NE.AND UP0, UPT, UR10, 0x1, UPT ;  /* 0x000000010a00b88c */ /* 0x000fe6000bf05270 */
[----:B------:R-:W-:Y:S02]  /*5020*/  @!UP3 UMOV UR6, UR7 ;  /* 0x000000070006bc82 */ /* 0x000fe40008000000 */
[----:B------:R-:W1:Y:S02]  /*5030*/  @!UP3 LDCU UR4, c[0x0][0xc20] ;  /* 0x00018400ff04b7ac */ /* 0x000e640008000800 */
[----:B-1----:R-:W-:Y:S04]  /*5040*/  @!UP3 USHF.R.U32.HI UR6, URZ, UR4, UR6 ;  /* 0x00000004ff06b299 */ /* 0x002fe80008011606 */
[----:B------:R-:W-:Y:S04]  /*5050*/  @!UP3 USEL UR6, UR15, UR6, !UP0 ;  /* 0x000000060f06b287 */ /* 0x000fe8000c000000 */
[----:B------:R-:W-:Y:S02]  /*5060*/  @!UP3 UIADD3 UR4, UPT, UPT, -UR8, UR6, URZ ;  /* 0x000000060804b290 */ /* 0x000fe4000fffe1ff */
[----:B------:R-:W-:Y:S02]  /*5070*/  @!UP3 UIADD3 UR6, UPT, UPT, UR8, -UR6, URZ ;  /* 0x800000060806b290 */ /* 0x000fe4000fffe0ff */
[----:B------:R-:W-:Y:S02]  /*5080*/  @!UP3 UIMAD UR16, UR4, UR5, UR16 ;  /* 0x000000050410b2a4 */ /* 0x000fe4000f8e0210 */
[----:B------:R-:W-:Y:S01]  /*5090*/  @!UP3 UIMAD UR15, UR6, UR10, UR15 ;  /* 0x0000000a060fb2a4 */ /* 0x000fe2000f8e020f */
[----:B------:R-:W-:Y:S11]  /*50a0*/  BRA.U UP4, `(.L_x_71) ;  /* 0x0000000104107547 */ /* 0x000ff6000b800000 */
[----:B------:R-:W-:Y:S04]  /*50b0*/  MOV R3, UR52 ;  /* 0x0000003400037c02 */ /* 0x000fe80008000f00 */
[----:B------:R-:W-:Y:S04]  /*50c0*/  SHF.L.U32 R12, R3, 0x1f, RZ ;  /* 0x0000001f030c7819 */ /* 0x000fe800000006ff */
[----:B------:R-:W1:Y:S02]  /*50d0*/  SYNCS.PHASECHK.TRANS64.TRYWAIT P1, [UR22+0xe8], R12 ;  /* 0x0000e80cff0075a7 */ /* 0x000e640008021116 */
[----:B-1----:R-:W-:Y:S05]  /*50e0*/  @!P1 BRA `(.L_x_72) ;  /* 0x0000005400709947 */ /* 0x002fea0003800000 */
.L_x_71:
[----:B------:R-:W-:Y:S01]  /*50f0*/  UISETP.NE.AND UP4, UPT, UR53, URZ, UPT ;  /* 0x000000ff3500728c */ /* 0x000fe2000bf85270 */
[----:B------:R-:W-:Y:S01]  /*5100*/  R2UR UR4, R0 ;  /* 0x00000000000472ca */ /* 0x000fe200000e0000 */
[----:B------:R-:W-:Y:S11]  /*5110*/  USHF.L.U32 UR11, UR28, 0x7, URZ ;  /* 0x000000071c0b7899 */ /* 0x000ff600080006ff */
[----:B------:R-:W-:Y:S01]  /*5120*/  @!UPT UIADD3 URZ, UPT, UPT, URZ, URZ, URZ ;  /* 0x000000fffffff290 */ /* 0x000fe2000fffe0ff */
[----:B------:R-:W-:Y:S07]  /*5130*/  UIMAD.WIDE.U32 UR6, UR41, UR4, URZ ;  /* 0x00000004290672a5 */ /* 0x000fee000f8e00ff */
[----:B------:R-:W-:Y:S02]  /*5140*/  UMOV UR12, UR7 ;  /* 0x00000007000c7c82 */ /* 0x000fe40008000000 */
[----:B------:R-:W-:Y:S04]  /*5150*/  UIMAD UR4, UR12, UR47, UR4 ;  /* 0x0000002f0c0472a4 */ /* 0x000fe8000f8e0204 */
[----:B------:R-:W-:Y:S11]  /*5160*/  UISETP.GT.U32.AND UP0, UPT, UR26, UR4, UPT ;  /* 0x000000041a00728c */ /* 0x000ff6000bf04070 */
[----:B------:R-:W-:Y:S02]  /*5170*/  @!UP0 UIADD3 UR4, UPT, UPT, UR4, -UR26, URZ ;  /* 0x8000001a04048290 */ /* 0x000fe4000fffe0ff */
[----:B------:R-:W-:Y:S02]  /*5180*/  @!UP0 UIADD3 UR12, UPT, UPT, UR12, 0x1, URZ ;  /* 0x000000010c0c8890 */ /* 0x000fe4000fffe0ff */
[----:B------:R-:W-:Y:S02]  /*5190*/  UISETP.GE.U32.AND UP0, UPT, UR4, UR26, UPT ;  /* 0x0000001a0400728c */ /* 0x000fe4000bf06070 */
[----:B------:R-:W-:Y:S09]  /*51a0*/  ULOP3.LUT UR4, UR23, UR27, URZ, 0x3c, !UPT ;  /* 0x0000001b17047292 */ /* 0x000ff2000f8e3cff */
[----:B------:R-:W-:Y:S02]  /*51b0*/  @UP0 UIADD3 UR12, UPT, UPT, UR12, 0x1, URZ ;  /* 0x000000010c0c0890 */ /* 0x000fe4000fffe0ff */
[----:B------:R-:W-:Y:S11]  /*51c0*/  UISETP.GE.AND UP0, UPT, UR4, URZ, UPT ;  /* 0x000000ff0400728c */ /* 0x000ff6000bf06270 */
[----:B------:R-:W-:Y:S02]  /*51d0*/  @!UP0 UIADD3 UR12, UPT, UPT, -UR12, URZ, URZ ;  /* 0x000000ff0c0c8290 */ /* 0x000fe4000fffe1ff */
[----:B------:R-:W-:Y:S06]  /*51e0*/  @!UP6 ULOP3.LUT UR12, URZ, UR27, URZ, 0x33, !UPT ;  /* 0x0000001bff0ce292 */ /* 0x000fec000f8e33ff */
[----:B------:R-:W-:Y:S05]  /*51f0*/  IMAD.U32 R0, RZ, RZ, UR12 ;  /* 0x0000000cff007e24 */ /* 0x000fea000f8e00ff */
[----:B------:R-:W-:Y:S04]  /*5200*/  IABS R0, R0 ;  /* 0x0000000000007213 */ /* 0x000fe80000000000 */
[----:B------:R-:W-:Y:S01]  /*5210*/  R2UR UR4, R0 ;  /* 0x00000000000472ca */ /* 0x000fe200000e0000 */
[----:B------:R-:W-:Y:S05]  /*5220*/  IMAD.U32 R0, RZ, RZ, UR29 ;  /* 0x0000001dff007e24 */ /* 0x000fea000f8e00ff */
[----:B------:R-:W-:Y:S04]  /*5230*/  IABS R9, R0 ;  /* 0x0000000000097213 */ /* 0x000fe80000000000 */
[----:B------:R-:W2:Y:S03]  /*5240*/  I2F.RP R16, R9 ;  /* 0x0000000900107306 */ /* 0x000ea60000209400 */
[----:B------:R-:W-:Y:S07]  /*5250*/  UIMAD.WIDE.U32 UR6, UR40, UR4, URZ ;  /* 0x00000004280672a5 */ /* 0x000fee000f8e00ff */
[----:B------:R-:W-:Y:S02]  /*5260*/  UMOV UR13, UR7 ;  /* 0x00000007000d7c82 */ /* 0x000fe40008000000 */
[----:B------:R-:W-:Y:S01]  /*5270*/  UIADD3 UR5, UPT, UPT, -UR13, URZ, URZ ;  /* 0x000000ff0d057290 */ /* 0x000fe2000fffe1ff */
[----:B--2---:R-:W2:Y:S03]  /*5280*/  MUFU.RCP R0, R16 ;  /* 0x0000001000007308 */ /* 0x004ea60000001000 */
[----:B------:R-:W-:Y:S04]  /*5290*/  UIMAD UR4, UR25, UR5, UR4 ;  /* 0x00000005190472a4 */ /* 0x000fe8000f8e0204 */
[----:B------:R-:W-:Y:S11]  /*52a0*/  UISETP.GT.U32.AND UP0, UPT, UR25, UR4, UPT ;  /* 0x000000041900728c */ /* 0x000ff6000bf04070 */
[----:B------:R-:W-:Y:S01]  /*52b0*/  @!UP0 UIADD3 UR4, UPT, UPT, UR4, -UR25, URZ ;  /* 0x8000001904048290 */ /* 0x000fe2000fffe0ff */
[----:B--2---:R-:W-:Y:S01]  /*52c0*/  VIADD R11, R0, 0xffffffe ;  /* 0x0ffffffe000b7836 */ /* 0x004fe20000000000 */
[----:B------:R-:W-:Y:S02]  /*52d0*/  @!UP0 UIADD3 UR13, UPT, UPT, UR13, 0x1, URZ ;  /* 0x000000010d0d8890 */ /* 0x000fe4000fffe0ff */
[----:B------:R-:W-:Y:S01]  /*52e0*/  UISETP.GE.U32.AND UP0, UPT, UR4, UR25, UPT ;  /* 0x000000190400728c */ /* 0x000fe2000bf06070 */
[----:B------:R-:W1:Y:S01]  /*52f0*/  F2I.FTZ.U32.TRUNC.NTZ R13, R11 ;  /* 0x0000000b000d7305 */ /* 0x000e62000021f000 */
[----:B------:R-:W-:Y:S09]  /*5300*/  ULOP3.LUT UR4, UR12, UR53, URZ, 0x3c, !UPT ;  /* 0x000000350c047292 */ /* 0x000ff2000f8e3cff */
[----:B------:R-:W-:Y:S02]  /*5310*/  @UP0 UIADD3 UR13, UPT, UPT, UR13, 0x1, URZ ;  /* 0x000000010d0d0890 */ /* 0x000fe4000fffe0ff */
[----:B------:R-:W-:Y:S01]  /*5320*/  UISETP.GE.AND UP0, UPT, UR4, URZ, UPT ;  /* 0x000000ff0400728c */ /* 0x000fe2000bf06270 */
[----:B-1----:R-:W-:Y:S05]  /*5330*/  IADD3 R12, PT, PT, RZ, -R13, RZ ;  /* 0x8000000dff0c7210 */ /* 0x002fea0007ffe0ff */
[----:B------:R-:W-:Y:S02]  /*5340*/  IMAD R3, R12, R9, RZ ;  /* 0x000000090c037224 */ /* 0x000fe400078e02ff */
[----:B------:R-:W-:Y:S03]  /*5350*/  IMAD.MOV.U32 R12, RZ, RZ, RZ ;  /* 0x000000ffff0c7224 */ /* 0x000fe600078e00ff */
[----:B------:R-:W-:Y:S02]  /*5360*/  @!UP0 UIADD3 UR13, UPT, UPT, -UR13, URZ, URZ ;  /* 0x000000ff0d0d8290 */ /* 0x000fe4000fffe1ff */
[----:B------:R-:W-:Y:S01]  /*5370*/  @!UP4 ULOP3.LUT UR13, URZ, UR53, URZ, 0x33, !UPT ;  /* 0x00000035ff0dc292 */ /* 0x000fe2000f8e33ff */
[----:B------:R-:W-:Y:S01]  /*5380*/  IMAD.HI.U32 R13, R13, R3, R12 ;  /* 0x000000030d0d7227 */ /* 0x000fe200078e000c */
[----:B------:R-:W-:Y:S02]  /*5390*/  UISETP.NE.AND UP4, UPT, UR29, URZ, UPT ;  /* 0x000000ff1d00728c */ /* 0x000fe4000bf85270 */
[----:B------:R-:W-:Y:S02]  /*53a0*/  ULOP3.LUT UR4, UR13, UR29, URZ, 0x3c, !UPT ;  /* 0x0000001d0d047292 */ /* 0x000fe4000f8e3cff */
[----:B------:R-:W-:Y:S02]  /*53b0*/  IMAD.U32 R0, RZ, RZ, UR13 ;  /* 0x0000000dff007e24 */ /* 0x000fe4000f8e00ff */
[----:B------:R-:W-:Y:S02]  /*53c0*/  UISETP.GE.AND UP0, UPT, UR4, URZ, UPT ;  /* 0x000000ff0400728c */ /* 0x000fe4000bf06270 */
[----:B------:R-:W-:Y:S01]  /*53d0*/  UIADD3 UR4, UPT, UPT, -UR12, URZ, URZ ;  /* 0x000000ff0c047290 */ /* 0x000fe2000fffe1ff */
[----:B------:R-:W-:Y:S03]  /*53e0*/  IABS R0, R0 ;  /* 0x0000000000007213 */ /* 0x000fe60000000000 */
[----:B------:R-:W-:Y:S02]  /*53f0*/  UIMAD UR4, UR27, UR4, UR23 ;  /* 0x000000041b0472a4 */ /* 0x000fe4000f8e0217 */
[----:B------:R-:W-:Y:S02]  /*5400*/  IMAD.HI.U32 R13, R13, R0, RZ ;  /* 0x000000000d0d7227 */ /* 0x000fe400078e00ff */
[----:B------:R-:W-:Y:S02]  /*5410*/  USHF.L.U32 UR7, UR4, 0x7, URZ ;  /* 0x0000000704077899 */ /* 0x000fe400080006ff */
[----:B------:R-:W-:Y:S01]  /*5420*/  UIADD3 UR4, UPT, UPT, -UR13, URZ, URZ ;  /* 0x000000ff0d047290 */ /* 0x000fe2000fffe1ff */
[----:B------:R-:W-:Y:S03]  /*5430*/  IADD3 R3, PT, PT, -R13, RZ, RZ ;  /* 0x000000ff0d037210 */ /* 0x000fe60007ffe1ff */
[----:B------:R-:W-:Y:S02]  /*5440*/  UIMAD UR12, UR53, UR4, UR12 ;  /* 0x00000004350c72a4 */ /* 0x000fe4000f8e020c */
[C---:B------:R-:W-:Y:S05]  /*5450*/  IMAD R0, R9.reuse, R3, R0 ;  /* 0x0000000309007224 */ /* 0x040fea00078e0200 */
[----:B------:R-:W-:Y:S11]  /*5460*/  ISETP.GT.U32.AND P1, PT, R9, R0, PT ;  /* 0x000000000900720c */ /* 0x000ff60003f24070 */
[----:B------:R-:W-:Y:S02]  /*5470*/  @!UPT UIADD3 URZ, UPT, UPT, URZ, URZ, URZ ;  /* 0x000000fffffff290 */ /* 0x000fe4000fffe0ff */
[----:B------:R-:W-:Y:S02]  /*5480*/  @!P1 IMAD.IADD R0, R0, 0x1, -R9 ;  /* 0x0000000100009824 */ /* 0x000fe400078e0a09 */
[----:B------:R-:W-:Y:S01]  /*5490*/  @!P1 VIADD R13, R13, 0x1 ;  /* 0x000000010d0d9836 */ /* 0x000fe20000000000 */
[----:B------:R-:W-:Y:S02]  /*54a0*/  ISETP.NE.U32.AND P1, PT, RZ, UR30, PT ;  /* 0x0000001eff007c0c */ /* 0x000fe4000bf25070 */
[----:B------:R-:W-:Y:S02]  /*54b0*/  ISETP.GE.U32.AND P2, PT, R0, R9, PT ;  /* 0x000000090000720c */ /* 0x000fe40003f46070 */
[----:B------:R-:W-:Y:S02]  /*54c0*/  ISETP.NE.AND.EX P1, PT, RZ, UR31, PT, P1 ;  /* 0x0000001fff007c0c */ /* 0x000fe4000bf25310 */
[----:B------:R-:W-:Y:S09]  /*54d0*/  SHF.L.U32 R9, R10, 0x1f, RZ ;  /* 0x0000001f0a097819 */ /* 0x000ff200000006ff */
[----:B------:R-:W-:Y:S04]  /*54e0*/  @P2 IADD3 R13, PT, PT, R13, 0x1, RZ ;  /* 0x000000010d0d2810 */ /* 0x000fe80007ffe0ff */
[----:B------:R-:W-:Y:S11]  /*54f0*/  R2UR UR14, R13 ;  /* 0x000000000d0e72ca */ /* 0x000ff600000e0000 */
[----:B------:R-:W-:Y:S02]  /*5500*/  @!UPT UIADD3 URZ, UPT, UPT, URZ, URZ, URZ ;  /* 0x000000fffffff290 */ /* 0x000fe4000fffe0ff */
[----:B------:R-:W-:Y:S02]  /*5510*/  @!UP0 UIADD3 UR14, UPT, UPT, -UR14, URZ, URZ ;  /* 0x000000ff0e0e8290 */ /* 0x000fe4000fffe1ff */
[----:B------:R-:W-:Y:S04]  /*5520*/  @!UP4 ULOP3.LUT UR14, URZ, UR29, URZ, 0x33, !UPT ;  /* 0x0000001dff0ec292 */ /* 0x000fe8000f8e33ff */
[----:B------:R-:W-:Y:S04]  /*5530*/  UIADD3 UR5, UPT, UPT, -UR14, URZ, URZ ;  /* 0x000000ff0e057290 */ /* 0x000fe8000fffe1ff */
[----:B------:R-:W-:Y:S01]  /*5540*/  UIMAD UR13, UR29, UR5, UR13 ;  /* 0x000000051d0d72a4 */ /* 0x000fe2000f8e020d */
[----:B------:R-:W-:Y:S11]  /*5550*/  BRA.U !UP5, `(.L_x_73) ;  /* 0x000000010d387547 */ /* 0x000ff6000b800000 */
[----:B------:R-:W-:Y:S01]  /*5560*/  UISETP.NE.AND UP1, UPT, UR50, URZ, UPT ;  /* 0x000000ff3200728c */ /* 0x000fe2000bf25270 */
[----:B------:R-:W-:Y:S01]  /*5570*/  HFMA2 R0, -RZ, RZ, 0, 5.9604644775390625e-08 ;  /* 0x00000001ff007431 */ /* 0x000fe200000001ff */
[----:B------:R-:W1:Y:S01]  /*5580*/  LDCU.64 UR8, c[0x0][0x358] ;  /* 0x00006b00ff0877ac */ /* 0x000e620008000a00 */
[----:B------:R-:W-:Y:S03]  /*5590*/  IMAD.MOV.U32 R169, RZ, RZ, 0x1 ;  /* 0x00000001ffa97424 */ /* 0x000fe600078e00ff */
[----:B------:R-:W-:Y:S05]  /*55a0*/  PLOP3.LUT P2, PT, PT, PT, UP1, 0x80, 0x8 ;  /* 0x000000000008781c */ /* 0x000fea0003f4f018 */
[----:B------:R-:W2:Y:S01]  /*55b0*/  @UP1 LDCU.64 UR4, c[0x0][0x988] ;  /* 0x00013100ff0417ac */ /* 0x000ea20008000a00 */
[----:B------:R-:W-:Y:S07]  /*55c0*/  @UP1 UIMAD UR6, UR51, UR30, URZ ;  /* 0x0000001e330612a4 */ /* 0x000fee000f8e02ff */
[----:B------:R-:W-:Y:S01]  /*55d0*/  @!P2 PRMT R169, R0, 0x7610, R169 ;  /* 0x0000761000a9a816 */ /* 0x000fe200000000a9 */
[----:B--2---:R-:W-:Y:S06]  /*55e0*/  @UP1 UIMAD.WIDE UR4, UR6, 0x4, UR4 ;  /* 0x00000004060418a5 */ /* 0x004fec000f8e0204 */
[----:B------:R-:W-:Y:S01]  /*55f0*/  IMAD.U32 R12, RZ, RZ, UR4 ;  /* 0x00000004ff0c7e24 */ /* 0x000fe2000f8e00ff */
[----:B------:R-:W-:Y:S04]  /*5600*/  MOV R13, UR5 ;  /* 0x00000005000d7c02 */ /* 0x000fe80008000f00 */
[----:B------:R-:W2:Y:S01]  /*5610*/  @!UP1 LDCU UR4, c[0x0][0x980] ;  /* 0x00013000ff0497ac */ /* 0x000ea20008000800 */
[----:B-1---5:R1:W5:Y:S02]  /*5620*/  @P2 LDG.E R73, desc[UR8][R12.64] ;  /* 0x000000080c492981 */ /* 0x022364000c1e1900 */
[----:B-12---:R-:W-:Y:S07]  /*5630*/  @!P2 IMAD.U32 R73, RZ, RZ, UR4 ;  /* 0x00000004ff49ae24 */ /* 0x006fee000f8e00ff */
.L_x_73:
[----:B-----5:R-:W-:Y:S01]  /*5640*/  @!P1 FSETP.EQ.AND P3, PT, R73, RZ, PT ;  /* 0x000000ff4900920b */ /* 0x020fe20003f62000 */
[----:B------:R-:W-:Y:S01]  /*5650*/  @!UPT UIADD3 URZ, UPT, UPT, URZ, URZ, URZ ;  /* 0x000000fffffff290 */ /* 0x000fe2000fffe0ff */
[----:B------:R-:W-:Y:S11]  /*5660*/  @!P1 BRA `(.L_x_74) ;  /* 0x0000000000149947 */ /* 0x000ff60003800000 */
[----:B------:R-:W-:Y:S02]  /*5670*/  LOP3.LUT P1, RZ, R169, 0xff, RZ, 0xc0, !PT ;  /* 0x000000ffa9ff7812 */ /* 0x000fe4000782c0ff */
[----:B------:R-:W-:Y:S04]  /*5680*/  PLOP3.LUT P3, PT, PT, PT, UP1, 0x80, 0x8 ;  /* 0x000000000008781c */ /* 0x000fe80003f6f018 */
[----:B------:R-:W-:Y:S07]  /*5690*/  PLOP3.LUT P3, PT, P3, PT, PT, 0x8, 0x80 ;  /* 0x000000000080781c */ /* 0x000fee0001f6e170 */
[----:B------:R-:W-:Y:S11]  /*56a0*/  @P1 FSETP.EQ.AND P3, PT, R73, RZ, PT ;  /* 0x000000ff4900120b */ /* 0x000ff60003f62000 */
[----:B------:R-:W-:Y:S02]  /*56b0*/  @!UPT UIADD3 URZ, UPT, UPT, URZ, URZ, URZ ;  /* 0x000000fffffff290 */ /* 0x000fe4000fffe0ff */
.L_x_74:
[----:B------:R-:W1:Y:S01]  /*56c0*/  SYNCS.PHASECHK.TRANS64.TRYWAIT P1, [UR22+0xd0], R9 ;  /* 0x0000d009ff0075a7 */ /* 0x000e620008021116 */
[----:B------:R-:W-:Y:S04]  /*56d0*/  ELECT P2, URZ, PT ;  /* 0x0000000000ff782f */ /* 0x000fe80003840000 */
[----:B------:R-:W-:Y:S01]  /*56e0*/  PLOP3.LUT P2, PT, P3, P2, PT, 0xf2, 0x2f ;  /* 0x00000000002f781c */ /* 0x000fe20001f45e72 */
[----:B------:R-:W-:Y:S01]  /*56f0*/  @!UPT UIADD3 URZ, UPT, UPT, URZ, URZ, URZ ;  /* 0x000000fffffff290 */ /* 0x000fe2000fffe0ff */
[----:B-1----:R-:W-:Y:S11]  /*5700*/  @!P1 BRA `(.L_x_75) ;  /* 0x0000005000009947 */ /* 0x002ff60003800000 */
.L_x_150:
[----:B------:R-:W-:Y:S01]  /*5710*/  @!P2 IADD3 R3, P1, PT, R14, 0x680, RZ ;  /* 0x000006800e03a810 */ /* 0x000fe20007f3e0ff */
[----:B------:R-:W-:Y:S01]  /*5720*/  VOTEU.ALL UP0, P2 ;  /* 0x0000000000ff7886 */ /* 0x000fe20001000000 */
[----:B------:R-:W-:Y:S01]  /*5730*/  UMOV UR20, 0x0 ;  /* 0x0000000000147882 */ /* 0x000fe20000000000 */
[----:B------:R-:W-:Y:S01]  /*5740*/  UMOV UR21, 0x10000000 ;  /* 0x1000000000157882 */ /* 0x000fe20000000000 */
[----:B------:R-:W-:Y:S01]  /*5750*/  @!P2 R2UR UR5, R3 ;  /* 0x000000000305a2ca */ /* 0x000fe200000e0000 */
[----:B-1----:R-:W-:Y:S01]  /*5760*/  @!P2 IMAD.X R0, RZ, RZ, R15, P1 ;  /* 0x000000ffff00a224 */ /* 0x002fe200008e060f */
[----:B------:R-:W-:Y:S01]  /*5770*/  @!UP0 UIADD3 UR8, UPT, UPT, UR22, 0x200, URZ ;  /* 0x0000020016088890 */ /* 0x000fe2000fffe0ff */
[----:B------:R-:W-:Y:S01]  /*5780*/  @P0 SHF.R.U32.HI R4, RZ, 0x10, R5 ;  /* 0x00000010ff040819 */ /* 0x000fe20000011605 */
[----:B------:R-:W-:Y:S02]  /*5790*/  VOTEU.ALL UP0, P2 ;  /* 0x0000000000ff7886 */ /* 0x000fe40001000000 */
[----:B------:R-:W-:Y:S01]  /*57a0*/  @!P2 R2UR UR4, R0 ;  /* 0x000000000004a2ca */ /* 0x000fe200000e0000 */
[----:B------:R-:W-:Y:S01]  /*57b0*/  @!P2 IMAD.MOV.U32 R0, RZ, RZ, 0x2000 ;  /* 0x00002000ff00a424 */ /* 0x000fe200078e00ff */
[----:B------:R-:W-:Y:S01]  /*57c0*/  @P0 R2UR UR51, R4 ;  /* 0x00000000043302ca */ /* 0x000fe200000e0000 */
[----:B------:R-:W-:Y:S01]  /*57d0*/  @!UP0 UMOV UR9, UR36 ;  /* 0x0000002400098c82 */ /* 0x000fe20008000000 */
[----:B------:R-:W-:Y:S03]  /*57e0*/  @!UP0 UMOV UR10, UR7 ;  /* 0x00000007000a8c82 */ /* 0x000fe60008000000 */
[----:B------:R-:W-:Y:S06]  /*57f0*/  IMAD.U32 R12, RZ, RZ, UR5 ;  /* 0x00000005ff0c7e24 */ /* 0x000fec000f8e00ff */
[----:B------:R-:W-:Y:S01]  /*5800*/  IMAD.U32 R13, RZ, RZ, UR4 ;  /* 0x00000004ff0d7e24 */ /* 0x000fe2000f8e00ff */
[----:B------:R-:W-:Y:S04]  /*5810*/  @!P2 R2UR UR4, R12 ;  /* 0x000000000c04a2ca */ /* 0x000fe800000e0000 */
[----:B------:R-:W-:Y:S11]  /*5820*/  @!P2 R2UR UR5, R13 ;  /* 0x000000000d05a2ca */ /* 0x000ff600000e0000 */
[----:B------:R-:W-:Y:S02]  /*5830*/  @!UPT UIADD3 URZ, UPT, UPT, URZ, URZ, URZ ;  /* 0x000000fffffff290 */ /* 0x000fe4000fffe0ff */
[----:B------:R1:W-:Y:S01]  /*5840*/  @!UP0 UTMALDG.5D [UR8], [UR4], desc[UR20] ;  /* 0x00001408040085b4 */ /* 0x0003e20008021000 */
[----:B------:R1:W-:Y:S01]  /*5850*/  @!P2 SYNCS.ARRIVE.TRANS64.RED.A0TR RZ, [UR22+0xc0], R0 ;  /* 0x0000c000ffffa9a7 */ /* 0x0003e20008300416 */
[----:B------:R-:W-:Y:S01]  /*5860*/  SYNCS.ARRIVE.TRANS64.RED.A1T0 RZ, [UR49], RZ ;  /* 0x000000ffffff79a7 */ /* 0x000fe20008100431 */
[----:B------:R-:W2:Y:S02]  /*5870*/  SYNCS.PHASECHK.TRANS64.TRYWAIT P1, [UR22+0xd8], R9 ;  /* 0x0000d809ff0075a7 */ /* 0x000ea40008021116 */
[----:B-12---:R-:W-:Y:S05]  /*5880*/  @!P1 BRA `(.L_x_76) ;  /* 0x0000004c00b89947 */ /* 0x006fea0003800000 */
.L_x_152:
[----:B------:R-:W-:Y:S01]  /*5890*/  @!P2 IADD3 R3, P0, PT, R14, 0x680, RZ ;  /* 0x000006800e03a810 */ /* 0x000fe20007f1e0ff */
[----:B------:R-:W-:Y:S01]  /*58a0*/  VOTEU.ALL UP0, P2 ;  /* 0x0000000000ff7886 */ /* 0x000fe20001000000 */
[----:B------:R-:W-:Y:S01]  /*58b0*/  UMOV UR6, 0x0 ;  /* 0x0000000000067882 */ /* 0x000fe20000000000 */
[----:B------:R-:W-:Y:S01]  /*58c0*/  LOP3.LUT R10, R10, 0x1, RZ, 0x3c, !PT ;  /* 0x000000010a0a7812 */ /* 0x000fe200078e3cff */
[----:B------:R-:W-:Y:S01]  /*58d0*/  UIADD3 UR23, UPT, UPT, UR15, UR45, URZ ;  /* 0x0000002d0f177290 */ /* 0x000fe2000fffe0ff */
[----:B-1----:R-:W-:Y:S01]  /*58e0*/  @!P2 IMAD.X R0, RZ, RZ, R15, P0 ;  /* 0x000000ffff00a224 */ /* 0x002fe200000e060f */
[----:B------:R-:W-:Y:S01]  /*58f0*/  @!P2 R2UR UR5, R3 ;  /* 0x000000000305a2ca */ /* 0x000fe200000e0000 */
[----:B------:R-:W-:Y:S01]  /*5900*/  @!UP0 UIADD3 UR8, UPT, UPT, UR22, 0x2200, URZ ;  /* 0x0000220016088890 */ /* 0x000fe2000fffe0ff */
[----:B------:R-:W-:Y:S01]  /*5910*/  LOP3.LUT R8, R8, 0x1, RZ, 0x3c, !PT ;  /* 0x0000000108087812 */ /* 0x000fe200078e3cff */
[----:B------:R-:W-:Y:S01]  /*5920*/  @!UP0 UIADD3 UR9, UPT, UPT, UR22, 0xc8, URZ ;  /* 0x000000c816098890 */ /* 0x000fe2000fffe0ff */
[----:B------:R-:W-:Y:S01]  /*5930*/  @!P2 R2UR UR4, R0 ;  /* 0x000000000004a2ca */ /* 0x000fe200000e0000 */
[----:B------:R-:W-:Y:S01]  /*5940*/  @!UP0 UIADD3 UR10, UPT, UPT, UR7, 0x40, URZ ;  /* 0x00000040070a8890 */ /* 0x000fe2000fffe0ff */
[----:B------:R-:W-:Y:S02]  /*5950*/  VOTEU.ALL UP0, P2 ;  /* 0x0000000000ff7886 */ /* 0x000fe40001000000 */
[----:B------:R-:W-:Y:S01]  /*5960*/  UMOV UR7, 0x10000000 ;  /* 0x1000000000077882 */ /* 0x000fe20000000000 */
[----:B------:R-:W-:Y:S02]  /*5970*/  UIADD3 UR28, UPT, UPT, UR16, UR44, URZ ;  /* 0x0000002c101c7290 */ /* 0x000fe4000fffe0ff */
[----:B------:R-:W-:Y:S02]  /*5980*/  UPLOP3.LUT UP4, UPT, UPT, UPT, UPT, 0x80, 0x8 ;  /* 0x000000000008789c */ /* 0x000fe40003f8f070 */
[----:B------:R-:W-:Y:S04]  /*5990*/  IMAD.U32 R4, RZ, RZ, UR5 ;  /* 0x00000005ff047e24 */ /* 0x000fe8000f8e00ff */
[----:B------:R-:W-:Y:S01]  /*59a0*/  IMAD.U32 R5, RZ, RZ, UR4 ;  /* 0x00000004ff057e24 */ /* 0x000fe2000f8e00ff */
[----:B------:R-:W-:Y:S04]  /*59b0*/  @!P2 R2UR UR4, R4 ;  /* 0x000000000404a2ca */ /* 0x000fe800000e0000 */
[----:B------:R-:W-:Y:S11]  /*59c0*/  @!P2 R2UR UR5, R5 ;  /* 0x000000000505a2ca */ /* 0x000ff600000e0000 */
[----:B------:R-:W-:Y:S02]  /*59d0*/  @!UPT UIADD3 URZ, UPT, UPT, URZ, URZ, URZ ;  /* 0x000000fffffff290 */ /* 0x000fe4000fffe0ff */
[----:B------:R1:W-:Y:S01]  /*59e0*/  @!UP0 UTMALDG.5D [UR8], [UR4], desc[UR6] ;  /* 0x00000608040085b4 */ /* 0x0003e20008021000 */
[----:B------:R1:W-:Y:S01]  /*59f0*/  @!P2 SYNCS.ARRIVE.TRANS64.RED.A0TR RZ, [UR22+0xc8], R2 ;  /* 0x0000c802ffffa9a7 */ /* 0x0003e20008300416 */
[----:B------:R-:W-:Y:S01]  /*5a00*/  SYNCS.ARRIVE.TRANS64.RED.A1T0 RZ, [UR48], RZ ;  /* 0x000000ffffff79a7 */ /* 0x000fe20008100430 */
[----:B------:R-:W-:Y:S05]  /*5a10*/  BRA.U UP2, `(.L_x_77) ;  /* 0xfffffff102347547 */ /* 0x000fea000b83ffff */
[----:B------:R-:W-:-:S04]  /*5a20*/  SHF.L.U32 R3, R10, 0x1f, RZ ;  /* 0x0000001f0a037819 */ /* 0x000fc800000006ff */
[----:B------:R-:W2:Y:S02]  /*5a30*/  SYNCS.PHASECHK.TRANS64.TRYWAIT P0, [UR22+0xd0], R3 ;  /* 0x0000d003ff0075a7 */ /* 0x000ea40008001116 */
[----:B--2---:R-:W-:Y:S05]  /*5a40*/  @!P0 BRA `(.L_x_78) ;  /* 0x0000004c00608947 */ /* 0x004fea0003800000 */
.L_x_154:
[----:B--2---:R-:W-:-:S07]  /*5a50*/  MOV R0, UR22 ;  /* 0x0000001600007c02 */ /* 0x004fce0008000f00 */
.L_x_79:
[----:B--2---:R-:W-:-:S04]  /*5a60*/  SHF.L.U32 R3, R10, 0x1f, RZ ;  /* 0x0000001f0a037819 */ /* 0x004fc800000006ff */
[----:B------:R2:W3:Y:S03]  /*5a70*/  SYNCS.PHASECHK.TRANS64.TRYWAIT P0, [R0+URZ+0xd8], R3 ;  /* 0x0000d803000075a7 */ /* 0x0004e600080011ff */
[----:B---3--:R-:W-:Y:S05]  /*5a80*/  @!P0 NANOSLEEP.SYNCS 0x989680 ;  /* 0x009896800000895d */ /* 0x008fea0003900000 */
[----:B------:R-:W3:Y:S02]  /*5a90*/  @!P0 SYNCS.PHASECHK.TRANS64 P0, [R0+URZ+0xd8], R3 ;  /* 0x0000d803000085a7 */ /* 0x000ee400080010ff */
[----:B-1-3--:R-:W-:Y:S05]  /*5aa0*/  @P0 EXIT ;  /* 0x000000000000094d */ /* 0x00afea0003800000 */
[----:B------:R-:W-:Y:S05]  /*5ab0*/  BRA `(.L_x_79) ;  /* 0xfffffffc00e87947 */ /* 0x000fea000383ffff */
.L_x_68:
[----:B------:R-:W-:-:S06]  /*5ac0*/  UISETP.GE.AND UP0, UPT, UR18, 0x4, UPT ;  /* 0x000000041200788c */ /* 0x000fcc000bf06270 */
[----:B------:R-:W-:-:S13]  /*5ad0*/  PLOP3.LUT P0, PT, PT, PT, UP0, 0x80, 0x8 ;  /* 0x000000000008781c */ /* 0x000fda0003f0f008 */
[----:B-1----:R-:W-:Y:S05]  /*5ae0*/  @!P0 EXIT ;  /* 0x000000000000894d */ /* 0x002fea0003800000 */
[----:B------:R-:W1:Y:S08]  /*5af0*/  S2UR UR4, SR_CgaCtaId ;  /* 0x00000000000479c3 */ /* 0x000e700000008800 */
[----:B------:R-:W-:Y:S01]  /*5b00*/  BAR.SYNC.DEFER_BLOCKING 0x6, 0xa0 ;  /* 0x0182800000007b1d */ /* 0x000fe20000010000 */
[C---:B------:R-:W-:Y:S01]  /*5b10*/  IMAD.SHL.U32 R4, R166.reuse, 0x40, RZ ;  /* 0x00000040a6047824 */ /* 0x040fe200078e00ff */
[----:B------:R-:W-:Y:S01]  /*5b20*/  USHF.R.S32.HI UR52, URZ, 0x1f, UR5 ;  /* 0x0000001fff347899 */ /* 0x000fe20008011405 */
[C---:B------:R-:W-:Y:S01]  /*5b30*/  IMAD.SHL.U32 R165, R166.reuse, 0x8, RZ ;  /* 0x00000008a6a57824 */ /* 0x040fe200078e00ff */
[C---:B------:R-:W-:Y:S01]  /*5b40*/  LOP3.LUT R168, R166.reuse, 0x60, RZ, 0xc0, !PT ;  /* 0x00000060a6a87812 */ /* 0x040fe200078ec0ff */
[----:B------:R-:W-:Y:S01]  /*5b50*/  IMAD.U32 R69, R166, 0x10000, RZ ;  /* 0x00010000a6457824 */ /* 0x000fe200078e00ff */
[----:B------:R-:W-:-:S02]  /*5b60*/  UMOV UR49, 0x400 ;  /* 0x0000040000317882 */ /* 0x000fc40000000000 */
[----:B------:R-:W2:Y:S01]  /*5b70*/  LDC.64 R154, c[0x0][0x9b0] ;  /* 0x00026c00ff9a7b82 */ /* 0x000ea20000000a00 */
[----:B------:R-:W3:Y:S01]  /*5b80*/  LDCU.64 UR6, c[0x0][0x990] ;  /* 0x00013200ff0677ac */ /* 0x000ee20008000a00 */
[----:B------:R-:W-:Y:S01]  /*5b90*/  LOP3.LUT R6, R4, 0x180, RZ, 0xc0, !PT ;  /* 0x0000018004067812 */ /* 0x000fe200078ec0ff */
[----:B------:R-:W-:Y:S01]  /*5ba0*/  IMAD.MOV.U32 R68, RZ, RZ, RZ ;  /* 0x000000ffff447224 */ /* 0x000fe200078e00ff */
[----:B------:R-:W-:Y:S01]  /*5bb0*/  LOP3.LUT R167, R166, 0x2, RZ, 0xc0, !PT ;  /* 0x00000002a6a77812 */ /* 0x000fe200078ec0ff */
[----:B------:R-:W-:Y:S01]  /*5bc0*/  ULEA.HI UR52, UR52, UR5, URZ, 0x7 ;  /* 0x0000000534347291 */ /* 0x000fe2000f8f38ff */
[----:B------:R-:W-:Y:S01]  /*5bd0*/  LOP3.LUT R165, R6, 0x30, R165, 0xf8, !PT ;  /* 0x0000003006a57812 */ /* 0x000fe200078ef8a5 */
[----:B------:R-:W-:Y:S01]  /*5be0*/  IMAD.MOV.U32 R164, RZ, RZ, RZ ;  /* 0x000000ffffa47224 */ /* 0x000fe200078e00ff */
[----:B------:R-:W4:Y:S01]  /*5bf0*/  LDC.64 R152, c[0x0][0x9a8] ;  /* 0x00026a00ff987b82 */ /* 0x000f220000000a00 */
[----:B------:R-:W-:Y:S02]  /*5c00*/  LOP3.LUT R166, R166, 0x4, RZ, 0xc0, !PT ;  /* 0x00000004a6a67812 */ /* 0x000fe400078ec0ff */
[----:B------:R-:W-:-:S02]  /*5c10*/  CS2R R162, SRZ ;  /* 0x0000000000a27805 */ /* 0x000fc4000001ff00 */
[----:B------:R-:W-:Y:S01]  /*5c20*/  LOP3.LUT R165, R165, 0x1e40, R4, 0xf8, !PT ;  /* 0x00001e40a5a57812 */ /* 0x000fe200078ef804 */
[----:B------:R-:W-:Y:S01]  /*5c30*/  IMAD.MOV.U32 R161, RZ, RZ, RZ ;  /* 0x000000ffffa17224 */ /* 0x000fe200078e00ff */
[----:B------:R-:W-:Y:S01]  /*5c40*/  LOP3.LUT R69, R69, 0x600000, RZ, 0xc0, !PT ;  /* 0x0060000045457812 */ /* 0x000fe200078ec0ff */
[----:B------:R-:W-:Y:S01]  /*5c50*/  IMAD.MOV R175, RZ, RZ, -R167 ;  /* 0x000000ffffaf7224 */ /* 0x000fe200078e0aa7 */
[----:B------:R-:W-:Y:S01]  /*5c60*/  IADD3 R176, PT, PT, -R166, 0x2, RZ ;  /* 0x00000002a6b07810 */ /* 0x000fe20007ffe1ff */
[----:B-1----:R-:W-:Y:S01]  /*5c70*/  ULEA UR49, UR4, UR49, 0x18 ;  /* 0x0000003104317291 */ /* 0x002fe2000f8ec0ff */
[----:B------:R-:W-:Y:S01]  /*5c80*/  IMAD.MOV R174, RZ, RZ, -R166 ;  /* 0x000000ffffae7224 */ /* 0x000fe200078e0aa6 */
[----:B------:R-:W1:Y:S01]  /*5c90*/  LDCU UR61, c[0x0][0x370] ;  /* 0x00006e00ff3d77ac */ /* 0x000e620008000800 */
[----:B---3--:R-:W-:Y:S01]  /*5ca0*/  IMAD.U32 R172, RZ, RZ, UR6 ;  /* 0x00000006ffac7e24 */ /* 0x008fe2000f8e00ff */
[----:B------:R-:W-:Y:S01]  /*5cb0*/  MOV R171, UR7 ;  /* 0x0000000700ab7c02 */ /* 0x000fe20008000f00 */
[----:B------:R-:W-:Y:S01]  /*5cc0*/  UIADD3 UR4, UPT, UPT, UR49, 0x4200, URZ ;  /* 0x0000420031047890 */ /* 0x000fe2000fffe0ff */
[----:B------:R-:W-:Y:S01]  /*5cd0*/  IADD3 R177, PT, PT, R165, UR49, RZ ;  /* 0x00000031a5b17c10 */ /* 0x000fe2000fffe0ff */
[----:B------:R-:W-:-:S02]  /*5ce0*/  UIADD3 UR5, UPT, UPT, UR49, 0x200, URZ ;  /* 0x0000020031057890 */ /* 0x000fc4000fffe0ff */
[----:B------:R-:W3:Y:S01]  /*5cf0*/  LDS R2, [UR49+0x140] ;  /* 0x00014031ff027984 */ /* 0x000ee20008000800 */
[----:B------:R-:W1:Y:S01]  /*5d00*/  LDCU UR48, c[0x0][0xc0c] ;  /* 0x00018180ff3077ac */ /* 0x000e620008000800 */
[----:B------:R-:W-:Y:S01]  /*5d10*/  MOV R178, UR4 ;  /* 0x0000000400b27c02 */ /* 0x000fe20008000f00 */
[----:B------:R-:W-:Y:S01]  /*5d20*/  VIADD R177, R177, 0x200 ;  /* 0x00000200b1b17836 */ /* 0x000fe20000000000 */
[----:B------:R-:W1:Y:S01]  /*5d30*/  LDCU UR38, c[0x0][0xc30] ;  /* 0x00018600ff2677ac */ /* 0x000e620008000800 */
[----:B------:R-:W-:Y:S01]  /*5d40*/  IMAD.U32 R179, RZ, RZ, UR5 ;  /* 0x00000005ffb37e24 */ /* 0x000fe2000f8e00ff */
[----:B------:R-:W1:Y:S01]  /*5d50*/  LDCU UR63, c[0x0][0x38c] ;  /* 0x00007180ff3f77ac */ /* 0x000e620008000800 */
[----:B------:R-:W1:Y:S01]  /*5d60*/  LDCU.64 UR54, c[0x0][0x988] ;  /* 0x00013100ff3677ac */ /* 0x000e620008000a00 */
[----:B------:R-:W1:Y:S01]  /*5d70*/  LDCU.64 UR46, c[0x0][0xc28] ;  /* 0x00018500ff2e77ac */ /* 0x000e620008000a00 */
[----:B------:R-:W1:Y:S01]  /*5d80*/  LDCU.128 UR56, c[0x0][0xc10] ;  /* 0x00018200ff3877ac */ /* 0x000e620008000c00 */
[----:B------:R-:W1:Y:S01]  /*5d90*/  LDCU UR60, c[0x0][0x374] ;  /* 0x00006e80ff3c77ac */ /* 0x000e620008000800 */
[----:B------:R-:W-:Y:S01]  /*5da0*/  USHF.R.S32.HI UR52, URZ, 0x7, UR52 ;  /* 0x00000007ff347899 */ /* 0x000fe20008011434 */
[C---:B---3--:R-:W-:Y:S01]  /*5db0*/  VIADD R3, R2.reuse, 0x80 ;  /* 0x0000008002037836 */ /* 0x048fe20000000000 */
[----:B------:R-:W-:-:S04]  /*5dc0*/  LOP3.LUT R2, R2, 0xffff, RZ, 0xc0, !PT ;  /* 0x0000ffff02027812 */ /* 0x000fc800078ec0ff */
[----:B------:R-:W-:-:S05]  /*5dd0*/  LOP3.LUT R3, R3, 0xffff, RZ, 0xc0, !PT ;  /* 0x0000ffff03037812 */ /* 0x000fca00078ec0ff */
[----:B-12-4-:R3:W-:Y:S02]  /*5de0*/  STL.64 [R1], R2 ;  /* 0x0000000201007387 */ /* 0x0167e40000100a00 */
.L_x_106:
[----:B---3--:R-:W-:Y:S04]  /*5df0*/  SHF.L.U32 R3, R163, 0x1f, RZ ;  /* 0x0000001fa3037819 */ /* 0x008fe800000006ff */
[----:B-1----:R-:W1:Y:S02]  /*5e00*/  SYNCS.PHASECHK.TRANS64.TRYWAIT P0, [UR49+0xf0], R3 ;  /* 0x0000f003ff0075a7 */ /* 0x002e640008001131 */
[----:B-1----:R-:W-:Y:S05]  /*5e10*/  @!P0 BRA `(.L_x_80) ;  /* 0x0000004800848947 */ /* 0x002fea0003800000 */
.L_x_156:
[----:B------:R-:W2:Y:S01]  /*5e20*/  LDS.128 R4, [UR49+0x130] ;  /* 0x00013031ff047984 */ /* 0x000ea20008000c00 */
[----:B------:R-:W-:Y:S02]  /*5e30*/  UIADD3 UR4, UPT, UPT, UR49, 0xf8, URZ ;  /* 0x000000f831047890 */ /* 0x000fe4000fffe0ff */
[----:B------:R-:W-:Y:S02]  /*5e40*/  UISETP.GE.AND UP0, UPT, UR39, 0x1, UPT ;  /* 0x000000012700788c */ /* 0x000fe4000bf06270 */
[----:B------:R-:W-:Y:S01]  /*5e50*/  UPRMT UR4, URZ, 0x654, UR4 ;  /* 0x00000654ff047896 */ /* 0x000fe20008000004 */
        /* <DEDUP_REMOVED lines=10> */
[----:B------:R-:W-:Y:S01]  /*5f00*/  PLOP3.LUT P0, PT, PT, PT, UP1, 0x80, 0x8 ;  /* 0x000000000008781c */ /* 0x000fe20003f0f018 */
[----:B------:R-:W-:Y:S11]  /*5f10*/  UP2UR UR53, UPR, URZ, 0x2 ;  /* 0x00000002ff357883 */ /* 0x000ff60008000000 */
[----:B------:R-:W-:Y:S01]  /*5f20*/  @!UPT UIADD3 URZ, UPT, UPT, URZ, URZ, URZ ;  /* 0x000000fffffff290 */ /* 0x000fe2000fffe0ff */
[----:B------:R-:W-:Y:S02]  /*5f30*/  @P0 MOV R2, R4 ;  /* 0x0000000400020202 */ /* 0x000fe40000000f00 */
[----:B-1----:R-:W-:Y:S02]  /*5f40*/  @P0 LOP3.LUT R0, R5, 0xffff, RZ, 0xc0, !PT ;  /* 0x0000ffff05000812 */ /* 0x002fe400078ec0ff */
[----:B------:R-:W-:Y:S02]  /*5f50*/  @P0 R2UR UR6, R2 ;  /* 0x00000000020602ca */ /* 0x000fe400000e0000 */
[----:B------:R-:W-:Y:S01]  /*5f60*/  @P0 R2UR UR5, R0 ;  /* 0x00000000000502ca */ /* 0x000fe200000e0000 */
[----:B------:R-:W-:Y:S05]  /*5f70*/  IMAD.U32 R0, RZ, RZ, UR52 ;  /* 0x00000034ff007e24 */ /* 0x000fea000f8e00ff */
[----:B------:R-:W-:Y:S05]  /*5f80*/  IABS R2, R0 ;  /* 0x0000000000027213 */ /* 0x000fea0000000000 */
[----:B------:R-:W-:Y:S02]  /*5f90*/  @UP1 UMOV UR37, UR6 ;  /* 0x0000000600251c82 */ /* 0x000fe40008000000 */
[----:B------:R-:W-:Y:S01]  /*5fa0*/  @UP1 UMOV UR36, UR5 ;  /* 0x0000000500241c82 */ /* 0x000fe20008000000 */
[----:B------:R-:W-:Y:S05]  /*5fb0*/  BRA.U !UP0, `(.L_x_81) ;  /* 0x0000000108cc7547 */ /* 0x000fea000b800000 */
[----:B------:R-:W1:Y:S01]  /*5fc0*/  LDCU UR9, c[0x0][0xc20] ;  /* 0x00018400ff0977ac */ /* 0x000e620008000800 */
[----:B------:R-:W-:Y:S02]  /*5fd0*/  UIMAD.WIDE.U32 UR4, UR60, UR59, URZ ;  /* 0x0000003b3c0472a5 */ /* 0x000fe4000f8e00ff */
[----:B------:R-:W-:Y:S02]  /*5fe0*/  UIMAD.WIDE.U32 UR6, UR61, UR56, URZ ;  /* 0x000000383d0672a5 */ /* 0x000fe4000f8e00ff */
[----:B------:R-:W-:Y:S02]  /*5ff0*/  UIMAD.WIDE.U32 UR10, UR36, UR59, URZ ;  /* 0x0000003b240a72a5 */ /* 0x000fe4000f8e00ff */
[----:B------:R-:W-:Y:S02]  /*6000*/  UISETP.NE.AND UP0, UPT, UR58, 0x1, UPT ;  /* 0x000000013a00788c */ /* 0x000fe4000bf05270 */
[----:B------:R-:W-:Y:S02]  /*6010*/  UISETP.NE.AND UP1, UPT, UR48, 0x1, UPT ;  /* 0x000000013000788c */ /* 0x000fe4000bf25270 */
[----:B------:R-:W-:Y:S02]  /*6020*/  UISETP.NE.AND UP2, UPT, UR39, 0x1, UPT ;  /* 0x000000012700788c */ /* 0x000fe4000bf45270 */
[----:B------:R-:W-:Y:S01]  /*6030*/  UIMAD.WIDE.U32 UR12, UR37, UR56, URZ ;  /* 0x00000038250c72a5 */ /* 0x000fe2000f8e00ff */
[----:B------:R-:W-:Y:S01]  /*6040*/  UMOV UR4, UR5 ;  /* 0x0000000500047c82 */ /* 0x000fe20008000000 */
[----:B------:R-:W-:Y:S01]  /*6050*/  UMOV UR6, UR11 ;  /* 0x0000000b00067c82 */ /* 0x000fe20008000000 */
[----:B-1----:R-:W-:Y:S03]  /*6060*/  USHF.R.U32.HI UR8, URZ, UR9, UR4 ;  /* 0x00000009ff087299 */ /* 0x002fe60008011604 */
[----:B------:R-:W-:Y:S02]  /*6070*/  UMOV UR4, UR7 ;  /* 0x0000000700047c82 */ /* 0x000fe40008000000 */
[----:B------:R-:W-:Y:S02]  /*6080*/  USHF.R.U32.HI UR5, URZ, UR57, UR4 ;  /* 0x00000039ff057299 */ /* 0x000fe40008011604 */
[----:B------:R-:W-:Y:S02]  /*6090*/  USEL UR4, UR60, UR8, !UP0 ;  /* 0x000000083c047287 */ /* 0x000fe4000c000000 */
[----:B------:R-:W-:Y:S02]  /*60a0*/  USHF.R.U32.HI UR8, URZ, UR9, UR6 ;  /* 0x00000009ff087299 */ /* 0x000fe40008011606 */
[----:B------:R-:W-:Y:S02]  /*60b0*/  UIMAD.WIDE.U32 UR6, UR4, UR46, URZ ;  /* 0x0000002e040672a5 */ /* 0x000fe4000f8e00ff */
[----:B------:R-:W-:Y:S02]  /*60c0*/  USEL UR9, UR61, UR5, !UP1 ;  /* 0x000000053d097287 */ /* 0x000fe4000c800000 */
[----:B------:R-:W-:Y:S02]  /*60d0*/  USEL UR8, UR36, UR8, !UP0 ;  /* 0x0000000824087287 */ /* 0x000fe4000c000000 */
[----:B------:R-:W-:Y:S01]  /*60e0*/  UIMAD.WIDE.U32 UR10, UR9, UR46, URZ ;  /* 0x0000002e090a72a5 */ /* 0x000fe2000f8e00ff */
[----:B------:R-:W-:Y:S01]  /*60f0*/  UMOV UR6, UR7 ;  /* 0x0000000700067c82 */ /* 0x000fe20008000000 */
[----:B------:R-:W-:Y:S01]  /*6100*/  UMOV UR5, UR13 ;  /* 0x0000000d00057c82 */ /* 0x000fe20008000000 */
[----:B------:R-:W-:Y:S02]  /*6110*/  @UP2 USHF.R.U32.HI UR4, URZ, UR47, UR6 ;  /* 0x0000002fff042299 */ /* 0x000fe40008011606 */
[----:B------:R-:W-:Y:S02]  /*6120*/  USHF.R.U32.HI UR5, URZ, UR57, UR5 ;  /* 0x00000039ff057299 */ /* 0x000fe40008011605 */
[----:B------:R-:W-:Y:S02]  /*6130*/  UIMAD UR4, UR39, UR4, URZ ;  /* 0x00000004270472a4 */ /* 0x000fe4000f8e02ff */
[----:B------:R-:W-:Y:S02]  /*6140*/  USEL UR5, UR37, UR5, !UP1 ;  /* 0x0000000525057287 */ /* 0x000fe4000c800000 */
[----:B------:R-:W-:Y:S01]  /*6150*/  UISETP.GE.AND UP0, UPT, UR8, UR4, UPT ;  /* 0x000000040800728c */ /* 0x000fe2000bf06270 */
[----:B------:R-:W-:Y:S01]  /*6160*/  UMOV UR6, UR11 ;  /* 0x0000000b00067c82 */ /* 0x000fe20008000000 */
[----:B------:R-:W-:Y:S02]  /*6170*/  UIMAD.WIDE.U32 UR10, UR8, UR46, URZ ;  /* 0x0000002e080a72a5 */ /* 0x000fe4000f8e00ff */
[----:B------:R-:W-:Y:S04]  /*6180*/  @UP2 USHF.R.U32.HI UR9, URZ, UR47, UR6 ;  /* 0x0000002fff092299 */ /* 0x000fe80008011606 */
[----:B------:R-:W-:Y:S01]  /*6190*/  UIMAD UR6, UR39, UR9, URZ ;  /* 0x00000009270672a4 */ /* 0x000fe2000f8e02ff */
[----:B------:R-:W-:Y:S03]  /*61a0*/  UMOV UR4, UR11 ;  /* 0x0000000b00047c82 */ /* 0x000fe60008000000 */
[----:B------:R-:W-:Y:S02]  /*61b0*/  UISETP.GE.OR UP0, UPT, UR5, UR6, UP0 ;  /* 0x000000060500728c */ /* 0x000fe40008706670 */
[----:B------:R-:W-:Y:S02]  /*61c0*/  USHF.R.U32.HI UR4, URZ, UR47, UR4 ;  /* 0x0000002fff047299 */ /* 0x000fe40008011604 */
[----:B------:R-:W-:Y:S02]  /*61d0*/  UIMAD.WIDE.U32 UR6, UR5, UR46, URZ ;  /* 0x0000002e050672a5 */ /* 0x000fe4000f8e00ff */
[----:B------:R-:W-:Y:S02]  /*61e0*/  USEL UR11, UR8, UR4, !UP2 ;  /* 0x00000004080b7287 */ /* 0x000fe4000d000000 */
[----:B------:R-:W-:Y:S02]  /*61f0*/  UIADD3 UR6, UPT, UPT, -UR5, URZ, URZ ;  /* 0x000000ff05067290 */ /* 0x000fe4000fffe1ff */
[----:B------:R-:W-:Y:S02]  /*6200*/  UIADD3 UR10, UPT, UPT, -UR11, URZ, URZ ;  /* 0x000000ff0b0a7290 */ /* 0x000fe4000fffe1ff */
[----:B------:R-:W-:Y:S02]  /*6210*/  UIMAD UR6, UR48, UR6, UR37 ;  /* 0x00000006300672a4 */ /* 0x000fe4000f8e0225 */
[----:B------:R-:W-:Y:S01]  /*6220*/  UIMAD UR10, UR39, UR10, UR8 ;  /* 0x0000000a270a72a4 */ /* 0x000fe2000f8e0208 */
[----:B------:R-:W-:Y:S01]  /*6230*/  @!UP0 UMOV UR4, UR7 ;  /* 0x0000000700048c82 */ /* 0x000fe20008000000 */
[----:B------:R-:W-:Y:S02]  /*6240*/  UIADD3 UR7, UPT, UPT, -UR8, URZ, URZ ;  /* 0x000000ff08077290 */ /* 0x000fe4000fffe1ff */
[----:B------:R-:W-:Y:S04]  /*6250*/  @!UP0 USHF.R.U32.HI UR4, URZ, UR47, UR4 ;  /* 0x0000002fff048299 */ /* 0x000fe80008011604 */
[----:B------:R-:W-:Y:S04]  /*6260*/  @!UP0 USEL UR4, UR5, UR4, !UP2 ;  /* 0x0000000405048287 */ /* 0x000fe8000d000000 */
[----:B------:R-:W-:Y:S02]  /*6270*/  @!UP0 UIMAD UR9, UR9, UR10, UR4 ;  /* 0x0000000a090982a4 */ /* 0x000fe4000f8e0204 */
[----:B------:R-:W-:Y:S02]  /*6280*/  @!UP0 UIADD3 UR10, UPT, UPT, UR11, -UR4, URZ ;  /* 0x800000040b0a8290 */ /* 0x000fe4000fffe0ff */
[----:B------:R-:W-:Y:S02]  /*6290*/  UIMAD UR4, UR58, UR7, UR36 ;  /* 0x000000073a0472a4 */ /* 0x000fe4000f8e0224 */
[----:B------:R-:W-:Y:S03]  /*62a0*/  @!UP0 UIMAD UR8, UR10, UR39, UR5 ;  /* 0x000000270a0882a4 */ /* 0x000fe6000f8e0205 */
[----:B------:R-:W-:Y:S02]  /*62b0*/  @!UP0 UMOV UR5, UR9 ;  /* 0x0000000900058c82 */ /* 0x000fe40008000000 */
[----:B------:R-:W-:Y:S02]  /*62c0*/  UIMAD UR37, UR5, UR48, UR6 ;  /* 0x00000030052572a4 */ /* 0x000fe4000f8e0206 */
[----:B------:R-:W-:Y:S11]  /*62d0*/  UIMAD UR36, UR8, UR58, UR4 ;  /* 0x0000003a082472a4 */ /* 0x000ff6000f8e0204 */
[----:B------:R-:W-:Y:S01]  /*62e0*/  @!UPT UIADD3 URZ, UPT, UPT, URZ, URZ, URZ ;  /* 0x000000fffffff290 */ /* 0x000fe2000fffe0ff */
.L_x_81:
[----:B------:R-:W1:Y:S01]  /*62f0*/  LDCU UR16, c[0x0][0x388] ;  /* 0x00007100ff1077ac */ /* 0x000e620008000800 */
[----:B------:R-:W-:Y:S01]  /*6300*/  R2UR UR6, R2 ;  /* 0x00000000020672ca */ /* 0x000fe200000e0000 */
[----:B------:R-:W-:Y:S01]  /*6310*/  IMAD R2, R68, 0x4, R1 ;  /* 0x0000000444027824 */ /* 0x000fe200078e0201 */
[----:B------:R-:W-:Y:S01]  /*6320*/  IABS R0, R0 ;  /* 0x0000000000007213 */ /* 0x000fe20000000000 */
[----:B------:R-:W-:Y:S01]  /*6330*/  UIADD3 UR11, UPT, UPT, UR49, 0x200, URZ ;  /* 0x00000200310b7890 */ /* 0x000fe2000fffe0ff */
[----:B------:R-:W-:Y:S01]  /*6340*/  @P0 SHF.R.U32.HI R4, RZ, 0x10, R5 ;  /* 0x00000010ff040819 */ /* 0x000fe20000011605 */
[----:B------:R-:W-:Y:S02]  /*6350*/  USHF.L.U32 UR42, UR28, 0x7, URZ ;  /* 0x000000071c2a7899 */ /* 0x000fe400080006ff */
[----:B------:R-:W5:Y:S01]  /*6360*/  LDL R2, [R2] ;  /* 0x0000000002027983 */ /* 0x000f620000100800 */
[----:B------:R-:W-:Y:S01]  /*6370*/  IMAD.MOV R0, RZ, RZ, -R0 ;  /* 0x000000ffff007224 */ /* 0x000fe200078e0a00 */
[----:B------:R-:W-:Y:S04]  /*6380*/  @P0 R2UR UR62, R4 ;  /* 0x00000000043e02ca */ /* 0x000fe800000e0000 */
[----:B------:R-:W2:Y:S10]  /*6390*/  I2F.RP R10, UR6 ;  /* 0x00000006000a7d06 */ /* 0x000eb40008209400 */
[----:B--2---:R-:W2:Y:S01]  /*63a0*/  MUFU.RCP R3, R10 ;  /* 0x0000000a00037308 */ /* 0x004ea20000001000 */
[----:B-1----:R-:W-:Y:S02]  /*63b0*/  IMAD.U32 R8, RZ, RZ, UR16 ;  /* 0x00000010ff087e24 */ /* 0x002fe4000f8e00ff */
[----:B--2---:R-:W-:Y:S07]  /*63c0*/  VIADD R9, R3, 0xffffffe ;  /* 0x0ffffffe03097836 */ /* 0x004fee0000000000 */
[----:B------:R-:W1:Y:S02]  /*63d0*/  F2I.FTZ.U32.TRUNC.NTZ R3, R9 ;  /* 0x0000000900037305 */ /* 0x000e64000021f000 */
[----:B-1----:R-:W-:Y:S02]  /*63e0*/  R2UR UR5, R3 ;  /* 0x00000000030572ca */ /* 0x002fe400000e0000 */
[----:B------:R-:W-:Y:S01]  /*63f0*/  IABS R3, R8 ;  /* 0x0000000800037213 */ /* 0x000fe20000000000 */
[----:B------:R-:W-:Y:S03]  /*6400*/  IMAD.U32 R8, RZ, RZ, UR23 ;  /* 0x00000017ff087e24 */ /* 0x000fe6000f8e00ff */
[----:B------:R-:W-:Y:S02]  /*6410*/  R2UR UR7, R3 ;  /* 0x00000000030772ca */ /* 0x000fe400000e0000 */
[----:B------:R-:W-:Y:S04]  /*6420*/  IABS R8, R8 ;  /* 0x0000000800087213 */ /* 0x000fe80000000000 */
[----:B------:R-:W-:Y:S01]  /*6430*/  R2UR UR9, R8 ;  /* 0x00000000080972ca */ /* 0x000fe200000e0000 */
[----:B------:R-:W-:Y:S04]  /*6440*/  UIADD3 UR4, UPT, UPT, URZ, -UR5, URZ ;  /* 0x80000005ff047290 */ /* 0x000fe8000fffe0ff */
[----:B------:R-:W-:Y:S02]  /*6450*/  UIMAD UR8, UR4, UR6, URZ ;  /* 0x00000006040872a4 */ /* 0x000fe4000f8e02ff */
[----:B------:R-:W1:Y:S01]  /*6460*/  I2F.RP R3, UR7 ;  /* 0x0000000700037d06 */ /* 0x000e620008209400 */
[----:B------:R-:W-:Y:S02]  /*6470*/  UMOV UR4, URZ ;  /* 0x000000ff00047c82 */ /* 0x000fe40008000000 */
[----:B------:R-:W-:Y:S02]  /*6480*/  UIMAD.WIDE.U32 UR4, UR5, UR8, UR4 ;  /* 0x00000008050472a5 */ /* 0x000fe4000f8e0004 */
[----:B------:R-:W-:Y:S05]  /*6490*/  R2UR UR8, R0 ;  /* 0x00000000000872ca */ /* 0x000fea00000e0000 */
[----:B------:R-:W-:Y:S02]  /*64a0*/  UMOV UR4, UR5 ;  /* 0x0000000500047c82 */ /* 0x000fe40008000000 */
[----:B------:R-:W-:Y:S01]  /*64b0*/  UIMAD.WIDE.U32 UR4, UR4, UR9, URZ ;  /* 0x00000009040472a5 */ /* 0x000fe2000f8e00ff */
[----:B-1----:R-:W1:Y:S06]  /*64c0*/  MUFU.RCP R3, R3 ;  /* 0x0000000300037308 */ /* 0x002e6c0000001000 */
[----:B------:R-:W-:Y:S02]  /*64d0*/  UMOV UR43, UR5 ;  /* 0x00000005002b7c82 */ /* 0x000fe40008000000 */
[----:B------:R-:W-:Y:S04]  /*64e0*/  UIMAD UR4, UR43, UR8, UR9 ;  /* 0x000000082b0472a4 */ /* 0x000fe8000f8e0209 */
[----:B------:R-:W-:Y:S01]  /*64f0*/  UISETP.GT.U32.AND UP0, UPT, UR6, UR4, UPT ;  /* 0x000000040600728c */ /* 0x000fe2000bf04070 */
[----:B-1----:R-:W-:Y:S10]  /*6500*/  VIADD R8, R3, 0xffffffe ;  /* 0x0ffffffe03087836 */ /* 0x002ff40000000000 */
[----:B------:R-:W-:Y:S01]  /*6510*/  @!UP0 UIADD3 UR4, UPT, UPT, UR4, -UR6, URZ ;  /* 0x8000000604048290 */ /* 0x000fe2000fffe0ff */
[----:B------:R-:W1:Y:S01]  /*6520*/  F2I.FTZ.U32.TRUNC.NTZ R0, R8 ;  /* 0x0000000800007305 */ /* 0x000e62000021f000 */
[----:B------:R-:W-:Y:S02]  /*6530*/  @!UP0 UIADD3 UR43, UPT, UPT, UR43, 0x1, URZ ;  /* 0x000000012b2b8890 */ /* 0x000fe4000fffe0ff */
[----:B------:R-:W-:Y:S02]  /*6540*/  UISETP.GE.U32.AND UP2, UPT, UR4, UR6, UPT ;  /* 0x000000060400728c */ /* 0x000fe4000bf46070 */
[----:B------:R-:W-:Y:S02]  /*6550*/  ULOP3.LUT UR4, UR23, UR52, URZ, 0x3c, !UPT ;  /* 0x0000003417047292 */ /* 0x000fe4000f8e3cff */
[----:B------:R-:W-:Y:S02]  /*6560*/  UISETP.NE.AND UP0, UPT, UR52, URZ, UPT ;  /* 0x000000ff3400728c */ /* 0x000fe4000bf05270 */
[----:B------:R-:W-:Y:S05]  /*6570*/  UISETP.GE.AND UP1, UPT, UR4, URZ, UPT ;  /* 0x000000ff0400728c */ /* 0x000fea000bf26270 */
[----:B------:R-:W-:Y:S01]  /*6580*/  @UP2 UIADD3 UR43, UPT, UPT, UR43, 0x1, URZ ;  /* 0x000000012b2b2890 */ /* 0x000fe2000fffe0ff */
[----:B-1----:R-:W-:Y:S05]  /*6590*/  R2UR UR5, R0 ;  /* 0x00000000000572ca */ /* 0x002fea00000e0000 */
[----:B------:R-:W-:Y:S02]  /*65a0*/  @!UP1 UIADD3 UR43, UPT, UPT, -UR43, URZ, URZ ;  /* 0x000000ff2b2b9290 */ /* 0x000fe4000fffe1ff */
[----:B------:R-:W-:Y:S06]  /*65b0*/  @!UP0 ULOP3.LUT UR43, URZ, UR52, URZ, 0x33, !UPT ;  /* 0x00000034ff2b8292 */ /* 0x000fec000f8e33ff */
[----:B------:R-:W-:Y:S01]  /*65c0*/  UIADD3 UR4, UPT, UPT, URZ, -UR5, URZ ;  /* 0x80000005ff047290 */ /* 0x000fe2000fffe0ff */
[----:B------:R-:W-:Y:S03]  /*65d0*/  IMAD.U32 R0, RZ, RZ, UR43 ;  /* 0x0000002bff007e24 */ /* 0x000fe6000f8e00ff */
[----:B------:R-:W-:Y:S02]  /*65e0*/  UIMAD UR6, UR4, UR7, URZ ;  /* 0x00000007040672a4 */ /* 0x000fe4000f8e02ff */
[----:B------:R-:W-:Y:S01]  /*65f0*/  IABS R0, R0 ;  /* 0x0000000000007213 */ /* 0x000fe20000000000 */
[----:B------:R-:W-:Y:S02]  /*6600*/  UMOV UR4, URZ ;  /* 0x000000ff00047c82 */ /* 0x000fe40008000000 */
[----:B------:R-:W-:Y:S01]  /*6610*/  UIMAD.WIDE.U32 UR4, UR5, UR6, UR4 ;  /* 0x00000006050472a5 */ /* 0x000fe2000f8e0004 */
[----:B------:R-:W-:Y:S01]  /*6620*/  R2UR UR8, R0 ;  /* 0x00000000000872ca */ /* 0x000fe200000e0000 */
[----:B------:R-:W-:Y:S05]  /*6630*/  IMAD.U32 R0, RZ, RZ, UR63 ;  /* 0x0000003fff007e24 */ /* 0x000fea000f8e00ff */
[----:B------:R-:W-:Y:S01]  /*6640*/  UMOV UR4, UR5 ;  /* 0x0000000500047c82 */ /* 0x000fe20008000000 */
[----:B------:R-:W-:Y:S04]  /*6650*/  IABS R9, R0 ;  /* 0x0000000000097213 */ /* 0x000fe80000000000 */
[----:B------:R-:W1:Y:S02]  /*6660*/  I2F.RP R0, R9 ;  /* 0x0000000900007306 */ /* 0x000e640000209400 */
[----:B------:R-:W-:Y:S07]  /*6670*/  UIMAD.WIDE.U32 UR4, UR4, UR8, URZ ;  /* 0x00000008040472a5 */ /* 0x000fee000f8e00ff */
[----:B------:R-:W-:Y:S02]  /*6680*/  UMOV UR44, UR5 ;  /* 0x00000005002c7c82 */ /* 0x000fe40008000000 */
[----:B------:R-:W-:Y:S04]  /*6690*/  UIADD3 UR4, UPT, UPT, -UR44, URZ, URZ ;  /* 0x000000ff2c047290 */ /* 0x000fe8000fffe1ff */
[----:B------:R-:W-:Y:S01]  /*66a0*/  UIMAD UR4, UR7, UR4, UR8 ;  /* 0x00000004070472a4 */ /* 0x000fe2000f8e0208 */
[----:B-1----:R-:W1:Y:S03]  /*66b0*/  MUFU.RCP R0, R0 ;  /* 0x0000000000007308 */ /* 0x002e660000001000 */
[----:B------:R-:W-:Y:S11]  /*66c0*/  UISETP.GT.U32.AND UP0, UPT, UR7, UR4, UPT ;  /* 0x000000040700728c */ /* 0x000ff6000bf04070 */
[----:B------:R-:W-:Y:S02]  /*66d0*/  @!UP0 UIADD3 UR4, UPT, UPT, UR4, -UR7, URZ ;  /* 0x8000000704048290 */ /* 0x000fe4000fffe0ff */
[----:B------:R-:W-:Y:S01]  /*66e0*/  @!UP0 UIADD3 UR44, UPT, UPT, UR44, 0x1, URZ ;  /* 0x000000012c2c8890 */ /* 0x000fe2000fffe0ff */
[----:B-1----:R-:W-:Y:S01]  /*66f0*/  IADD3 R10, PT, PT, R0, 0xffffffe, RZ ;  /* 0x0ffffffe000a7810 */ /* 0x002fe20007ffe0ff */
[----:B------:R-:W-:Y:S02]  /*6700*/  UISETP.GE.U32.AND UP1, UPT, UR4, UR7, UPT ;  /* 0x000000070400728c */ /* 0x000fe4000bf26070 */
[----:B------:R-:W-:Y:S01]  /*6710*/  ULOP3.LUT UR4, UR43, UR16, URZ, 0x3c, !UPT ;  /* 0x000000102b047292 */ /* 0x000fe2000f8e3cff */
[----:B------:R-:W1:Y:S03]  /*6720*/  F2I.FTZ.U32.TRUNC.NTZ R11, R10 ;  /* 0x0000000a000b7305 */ /* 0x000e66000021f000 */
[----:B------:R-:W-:Y:S05]  /*6730*/  UISETP.GE.AND UP0, UPT, UR4, URZ, UPT ;  /* 0x000000ff0400728c */ /* 0x000fea000bf06270 */
[----:B------:R-:W-:Y:S02]  /*6740*/  @UP1 UIADD3 UR44, UPT, UPT, UR44, 0x1, URZ ;  /* 0x000000012c2c1890 */ /* 0x000fe4000fffe0ff */
[----:B------:R-:W-:Y:S04]  /*6750*/  UISETP.NE.AND UP1, UPT, UR16, URZ, UPT ;  /* 0x000000ff1000728c */ /* 0x000fe8000bf25270 */
[----:B------:R-:W-:Y:S01]  /*6760*/  @!UP0 UIADD3 UR44, UPT, UPT, -UR44, URZ, URZ ;  /* 0x000000ff2c2c8290 */ /* 0x000fe2000fffe1ff */
[--C-:B-1----:R-:W-:Y:S02]  /*6770*/  IMAD.MOV R8, RZ, RZ, -R11.reuse ;  /* 0x000000ffff087224 */ /* 0x102fe400078e0a0b */
[----:B------:R-:W-:Y:S02]  /*6780*/  IMAD.MOV.U32 R10, RZ, RZ, RZ ;  /* 0x000000ffff0a7224 */ /* 0x000fe400078e00ff */
[----:B------:R-:W-:Y:S02]  /*6790*/  IMAD R3, R8, R9, RZ ;  /* 0x0000000908037224 */ /* 0x000fe400078e02ff */
[----:B------:R-:W-:Y:S02]  /*67a0*/  @!UP1 ULOP3.LUT UR44, URZ, UR16, URZ, 0x33, !UPT ;  /* 0x00000010ff2c9292 */ /* 0x000fe4000f8e33ff */
[----:B------:R-:W-:Y:S01]  /*67b0*/  UISETP.NE.AND UP1, UPT, UR38, 0x1, UPT ;  /* 0x000000012600788c */ /* 0x000fe2000bf25270 */
[----:B------:R-:W-:Y:S04]  /*67c0*/  IMAD.HI.U32 R11, R11, R3, R10 ;  /* 0x000000030b0b7227 */ /* 0x000fe800078e000a */
[----:B------:R-:W-:Y:S05]  /*67d0*/  IMAD.U32 R0, RZ, RZ, UR44 ;  /* 0x0000002cff007e24 */ /* 0x000fea000f8e00ff */
[----:B------:R-:W-:Y:S01]  /*67e0*/  IABS R0, R0 ;  /* 0x0000000000007213 */ /* 0x000fe20000000000 */
[----:B------:R-:W1:Y:S04]  /*67f0*/  @!UP1 LDCU.128 UR12, c[0x0][0xc10] ;  /* 0x00018200ff0c97ac */ /* 0x000e680008000c00 */
[----:B------:R-:W-:Y:S01]  /*6800*/  IMAD.HI.U32 R11, R11, R0, RZ ;  /* 0x000000000b0b7227 */ /* 0x000fe200078e00ff */
[----:B------:R-:W2:Y:S03]  /*6810*/  @!UP1 LDCU UR10, c[0x0][0xc20] ;  /* 0x00018400ff0a97ac */ /* 0x000ea60008000800 */
[----:B------:R-:W-:Y:S01]  /*6820*/  IMAD.MOV R3, RZ, RZ, -R11 ;  /* 0x000000ffff037224 */ /* 0x000fe200078e0a0b */
[----:B------:R-:W3:Y:S03]  /*6830*/  @!UP1 LDCU UR5, c[0x0][0xc0c] ;  /* 0x00018180ff0597ac */ /* 0x000ee60008000800 */
[C---:B------:R-:W-:Y:S01]  /*6840*/  IMAD R0, R9.reuse, R3, R0 ;  /* 0x0000000309007224 */ /* 0x040fe200078e0200 */
[----:B-1----:R-:W-:Y:S04]  /*6850*/  UIMAD.WIDE.U32 UR6, UR36, UR15, URZ ;  /* 0x0000000f240672a5 */ /* 0x002fe8000f8e00ff */
[----:B------:R-:W-:Y:S01]  /*6860*/  ISETP.GT.U32.AND P1, PT, R9, R0, PT ;  /* 0x000000000900720c */ /* 0x000fe20003f24070 */
[----:B------:R-:W-:Y:S02]  /*6870*/  UIMAD.WIDE.U32 UR8, UR37, UR12, URZ ;  /* 0x0000000c250872a5 */ /* 0x000fe4000f8e00ff */
[----:B------:R-:W-:Y:S02]  /*6880*/  @!UP1 UISETP.NE.AND UP0, UPT, UR14, 0x1, UPT ;  /* 0x000000010e00988c */ /* 0x000fe4000bf05270 */
[----:B------:R-:W-:Y:S01]  /*6890*/  ULOP3.LUT UR8, UR44, UR63, URZ, 0x3c, !UPT ;  /* 0x0000003f2c087292 */ /* 0x000fe2000f8e3cff */
[----:B------:R-:W-:Y:S02]  /*68a0*/  @!UP1 UMOV UR6, UR7 ;  /* 0x0000000700069c82 */ /* 0x000fe40008000000 */
[----:B------:R-:W-:Y:S01]  /*68b0*/  @!UP1 UMOV UR4, UR9 ;  /* 0x0000000900049c82 */ /* 0x000fe20008000000 */
[----:B--2---:R-:W-:Y:S02]  /*68c0*/  @!UP1 USHF.R.U32.HI UR6, URZ, UR10, UR6 ;  /* 0x0000000aff069299 */ /* 0x004fe40008011606 */
[----:B---3--:R-:W-:Y:S02]  /*68d0*/  @!UP1 UISETP.NE.AND UP2, UPT, UR5, 0x1, UPT ;  /* 0x000000010500988c */ /* 0x008fe4000bf45270 */
[----:B------:R-:W-:Y:S01]  /*68e0*/  @!UP1 USEL UR6, UR36, UR6, !UP0 ;  /* 0x0000000624069287 */ /* 0x000fe2000c000000 */
[-C--:B------:R-:W-:Y:S01]  /*68f0*/  @!P1 IADD3 R0, PT, PT, R0, -R9.reuse, RZ ;  /* 0x8000000900009210 */ /* 0x080fe20007ffe0ff */
[----:B------:R-:W-:Y:S01]  /*6900*/  UISETP.GE.AND UP0, UPT, UR8, URZ, UPT ;  /* 0x000000ff0800728c */ /* 0x000fe2000bf06270 */
[----:B------:R-:W-:Y:S01]  /*6910*/  @!P1 VIADD R11, R11, 0x1 ;  /* 0x000000010b0b9836 */ /* 0x000fe20000000000 */
[----:B------:R-:W-:Y:S01]  /*6920*/  @!UP1 USHF.R.U32.HI UR4, URZ, UR13, UR4 ;  /* 0x0000000dff049299 */ /* 0x000fe20008011604 */
[----:B------:R-:W-:Y:S03]  /*6930*/  ISETP.GE.U32.AND P2, PT, R0, R9, PT ;  /* 0x000000090000720c */ /* 0x000fe60003f46070 */
[----:B------:R-:W-:Y:S02]  /*6940*/  @!UP1 USEL UR7, UR37, UR4, !UP2 ;  /* 0x0000000425079287 */ /* 0x000fe4000d000000 */
[----:B------:R-:W-:Y:S02]  /*6950*/  UISETP.NE.AND UP2, UPT, UR63, URZ, UPT ;  /* 0x000000ff3f00728c */ /* 0x000fe4000bf45270 */
[----:B------:R-:W-:Y:S02]  /*6960*/  @!UP1 UIADD3 UR4, UPT, UPT, -UR7, UR6, URZ ;  /* 0x0000000607049290 */ /* 0x000fe4000fffe1ff */
[----:B------:R-:W-:Y:S02]  /*6970*/  @!UP1 UIADD3 UR6, UPT, UPT, UR7, -UR6, URZ ;  /* 0x8000000607069290 */ /* 0x000fe4000fffe0ff */
[----:B------:R-:W-:Y:S02]  /*6980*/  @!UP1 UIMAD UR37, UR4, UR5, UR37 ;  /* 0x00000005042592a4 */ /* 0x000fe4000f8e0225 */
[----:B------:R-:W-:Y:S01]  /*6990*/  UIADD3 UR4, UPT, UPT, -UR43, URZ, URZ ;  /* 0x000000ff2b047290 */ /* 0x000fe2000fffe1ff */
[----:B------:R-:W-:Y:S01]  /*69a0*/  @P2 VIADD R11, R11, 0x1 ;  /* 0x000000010b0b2836 */ /* 0x000fe20000000000 */
[----:B------:R-:W-:Y:S02]  /*69b0*/  @!UP1 UIMAD UR36, UR6, UR14, UR36 ;  /* 0x0000000e062492a4 */ /* 0x000fe4000f8e0224 */
[----:B------:R-:W-:Y:S02]  /*69c0*/  UIMAD UR5, UR52, UR4, UR23 ;  /* 0x00000004340572a4 */ /* 0x000fe4000f8e0217 */
[----:B------:R-:W-:Y:S01]  /*69d0*/  UIADD3 UR4, UPT, UPT, -UR44, URZ, URZ ;  /* 0x000000ff2c047290 */ /* 0x000fe2000fffe1ff */
[----:B------:R-:W-:Y:S01]  /*69e0*/  R2UR UR45, R11 ;  /* 0x000000000b2d72ca */ /* 0x000fe200000e0000 */
[----:B------:R-:W-:Y:S02]  /*69f0*/  USHF.L.U32 UR50, UR5, 0x7, URZ ;  /* 0x0000000705327899 */ /* 0x000fe400080006ff */
[----:B------:R-:W-:Y:S10]  /*6a00*/  UIMAD UR43, UR16, UR4, UR43 ;  /* 0x00000004102b72a4 */ /* 0x000ff4000f8e022b */
[----:B------:R-:W-:Y:S02]  /*6a10*/  @!UP0 UIADD3 UR45, UPT, UPT, -UR45, URZ, URZ ;  /* 0x000000ff2d2d8290 */ /* 0x000fe4000fffe1ff */
[----:B------:R-:W-:Y:S02]  /*6a20*/  ULOP3.LUT UP0, URZ, UR11, 0x1b0, URZ, 0xc0, !UPT ;  /* 0x000001b00bff7892 */ /* 0x000fe4000f80c0ff */
[----:B------:R-:W-:Y:S04]  /*6a30*/  @!UP2 ULOP3.LUT UR45, URZ, UR63, URZ, 0x33, !UPT ;  /* 0x0000003fff2da292 */ /* 0x000fe8000f8e33ff */
[----:B------:R-:W-:Y:S04]  /*6a40*/  UIADD3 UR6, UPT, UPT, -UR45, URZ, URZ ;  /* 0x000000ff2d067290 */ /* 0x000fe8000fffe1ff */
[----:B------:R-:W-:Y:S01]  /*6a50*/  UIMAD UR44, UR63, UR6, UR44 ;  /* 0x000000063f2c72a4 */ /* 0x000fe2000f8e022c */
[----:B------:R-:W-:Y:S11]  /*6a60*/  BRA.U !UP0, `(.L_x_82) ;  /* 0x0000000108407547 */ /* 0x000ff6000b800000 */
[----:B------:R-:W1:Y:S01]  /*6a70*/  LDCU.64 UR8, c[0x4][0x80] ;  /* 0x01001000ff0877ac */ /* 0x000e620008000a00 */
[----:B------:R-:W-:Y:S01]  /*6a80*/  MOV R15, 0x0 ;  /* 0x00000000000f7802 */ /* 0x000fe20000000f00 */
[----:B------:R-:W-:Y:S02]  /*6a90*/  HFMA2 R12, -RZ, RZ, 0, 5.9604644775390625e-08 ;  /* 0x00000001ff0c7431 */ /* 0x000fe400000001ff */
[----:B------:R-:W-:Y:S02]  /*6aa0*/  IMAD.MOV.U32 R8, RZ, RZ, 0x70 ;  /* 0x00000070ff087424 */ /* 0x000fe400078e00ff */
[----:B------:R-:W-:Y:S01]  /*6ab0*/  IMAD.MOV.U32 R13, RZ, RZ, RZ ;  /* 0x000000ffff0d7224 */ /* 0x000fe200078e00ff */
[----:B------:R-:W2:Y:S01]  /*6ac0*/  LDCU.64 UR6, c[0x4][0x88] ;  /* 0x01001100ff0677ac */ /* 0x000ea20008000a00 */
[----:B------:R-:W3:Y:S01]  /*6ad0*/  LDC.64 R14, c[0x4][R15] ;  /* 0x010000000f0e7b82 */ /* 0x000ee20000000a00 */
[----:B------:R-:W4:Y:S01]  /*6ae0*/  LDCU.64 UR4, c[0x4][0x8] ;  /* 0x01000100ff0477ac */ /* 0x000f220008000a00 */
[----:B-1----:R-:W-:Y:S01]  /*6af0*/  MOV R5, UR9 ;  /* 0x0000000900057c02 */ /* 0x002fe20008000f00 */
[----:B------:R-:W-:Y:S01]  /*6b00*/  IMAD.U32 R4, RZ, RZ, UR8 ;  /* 0x00000008ff047e24 */ /* 0x000fe2000f8e00ff */
[----:B--2---:R-:W-:Y:S01]  /*6b10*/  MOV R7, UR7 ;  /* 0x0000000700077c02 */ /* 0x004fe20008000f00 */
[----:B------:R-:W-:Y:S01]  /*6b20*/  IMAD.U32 R6, RZ, RZ, UR6 ;  /* 0x00000006ff067e24 */ /* 0x000fe2000f8e00ff */
[----:B----4-:R-:W-:Y:S01]  /*6b30*/  MOV R11, UR5 ;  /* 0x00000005000b7c02 */ /* 0x010fe20008000f00 */
[----:B------:R-:W-:Y:S02]  /*6b40*/  IMAD.U32 R10, RZ, RZ, UR4 ;  /* 0x00000004ff0a7e24 */ /* 0x000fe4000f8e00ff */
[----:B------:R-:W-:Y:S07]  /*6b50*/  LEPC R20, `(.L_x_82) ;  /* 0x000000001014794e */ /* 0x000fee0000000000 */
[----:B---3-5:R-:W-:Y:S05]  /*6b60*/  CALL.ABS.NOINC R14 ;  /* 0x000000000e007343 */ /* 0x028fea0003c00000 */
.L_x_82:
[----:B------:R-:W-:Y:S01]  /*6b70*/  LOP3.LUT P0, RZ, R178, 0x1b0, RZ, 0xc0, !PT ;  /* 0x000001b0b2ff7812 */ /* 0x000fe2000780c0ff */
[----:B------:R-:W-:Y:S11]  /*6b80*/  BSSY.RECONVERGENT B6, `(.L_x_83) ;  /* 0x0000013000067945 */ /* 0x000ff60003800200 */
[----:B------:R-:W-:Y:S01]  /*6b90*/  @!UPT UIADD3 URZ, UPT, UPT, URZ, URZ, URZ ;  /* 0x000000fffffff290 */ /* 0x000fe2000fffe0ff */
[----:B------:R-:W-:Y:S05]  /*6ba0*/  @!P0 BRA `(.L_x_84) ;  /* 0x0000000000408947 */ /* 0x000fea0003800000 */
        /* <DEDUP_REMOVED lines=16> */
.L_x_84:
[----:B------:R-:W-:Y:S05]  /*6cb0*/  BSYNC.RECONVERGENT B6 ;  /* 0x0000000000067941 */ /* 0x000fea0003800200 */
.L_x_83:
[----:B------:R-:W-:Y:S02]  /*6cc0*/  R2UR UR6, R173 ;  /* 0x00000000ad0672ca */ /* 0x000fe400000e0000 */
[----:B------:R-:W-:Y:S02]  /*6cd0*/  R2UR UR5, R172 ;  /* 0x00000000ac0572ca */ /* 0x000fe400000e0000 */
[----:B------:R-:W-:Y:S02]  /*6ce0*/  R2UR UR4, R171 ;  /* 0x00000000ab0472ca */ /* 0x000fe400000e0000 */
[----:B------:R-:W-:Y:S02]  /*6cf0*/  ISETP.NE.U32.AND P4, PT, R154, RZ, PT ;  /* 0x000000ff9a00720c */ /* 0x000fe40003f85070 */
[----:B------:R-:W-:Y:S02]  /*6d00*/  ISETP.NE.U32.AND P2, PT, RZ, UR54, PT ;  /* 0x00000036ff007c0c */ /* 0x000fe4000bf45070 */
[----:B------:R-:W-:Y:S02]  /*6d10*/  ISETP.NE.AND.EX P4, PT, R155, RZ, PT, P4 ;  /* 0x000000ff9b00720c */ /* 0x000fe40003f85340 */
[----:B------:R-:W-:Y:S01]  /*6d20*/  ISETP.NE.AND.EX P2, PT, RZ, UR55, PT, P2 ;  /* 0x00000037ff007c0c */ /* 0x000fe2000bf45320 */
[----:B------:R-:W-:Y:S02]  /*6d30*/  UISETP.NE.AND UP2, UPT, UR6, URZ, UPT ;  /* 0x000000ff0600728c */ /* 0x000fe4000bf45270 */
[----:B------:R-:W-:Y:S04]  /*6d40*/  UISETP.NE.U32.AND UP0, UPT, UR5, URZ, UPT ;  /* 0x000000ff0500728c */ /* 0x000fe8000bf05070 */
[----:B------:R-:W-:Y:S01]  /*6d50*/  UISETP.NE.AND.EX UP1, UPT, UR4, URZ, UPT, UP0 ;  /* 0x000000ff0400728c */ /* 0x000fe2000bf25300 */
[----:B------:R-:W-:Y:S01]  /*6d60*/  PLOP3.LUT P1, PT, PT, PT, UP2, 0x80, 0x8 ;  /* 0x000000000008781c */ /* 0x000fe20003f2f028 */
[----:B------:R-:W-:Y:S03]  /*6d70*/  UPLOP3.LUT UP0, UPT, UPT, UPT, UPT, 0x40, 0x4 ;  /* 0x000000000004789c */ /* 0x000fe60003f0e870 */
[----:B------:R-:W-:Y:S06]  /*6d80*/  @UP2 UPLOP3.LUT UP0, UPT, UPT, UPT, UP1, 0x80, 0x8 ;  /* 0x000000000008289c */ /* 0x000fec0003f0f010 */
[----:B------:R-:W-:Y:S01]  /*6d90*/  PLOP3.LUT P0, PT, PT, PT, UP0, 0x80, 0x8 ;  /* 0x000000000008781c */ /* 0x000fe20003f0f008 */
[----:B------:R-:W-:Y:S01]  /*6da0*/  @!UPT UIADD3 URZ, UPT, UPT, URZ, URZ, URZ ;  /* 0x000000fffffff290 */ /* 0x000fe2000fffe0ff */
[----:B------:R-:W-:Y:S11]  /*6db0*/  BRA.U !UP1, `(.L_x_85) ;  /* 0x0000000109407547 */ /* 0x000ff6000b800000 */
[----:B------:R-:W-:Y:S01]  /*6dc0*/  UISETP.NE.U32.AND UP0, UPT, UR54, URZ, UPT ;  /* 0x000000ff3600728c */ /* 0x000fe2000bf05070 */
[----:B------:R-:W-:Y:S01]  /*6dd0*/  R2UR UR6, R172 ;  /* 0x00000000ac0672ca */ /* 0x000fe200000e0000 */
[----:B------:R-:W1:Y:S01]  /*6de0*/  LDCU.64 UR8, c[0x0][0x358] ;  /* 0x00006b00ff0877ac */ /* 0x000e620008000a00 */
[----:B------:R-:W-:Y:S02]  /*6df0*/  HFMA2 R169, -RZ, RZ, 0, 5.9604644775390625e-08 ;  /* 0x00000001ffa97431 */ /* 0x000fe400000001ff */
[----:B------:R-:W-:Y:S01]  /*6e00*/  IMAD.MOV.U32 R0, RZ, RZ, 0x1 ;  /* 0x00000001ff007424 */ /* 0x000fe200078e00ff */
[----:B------:R-:W-:Y:S06]  /*6e10*/  UISETP.NE.AND.EX UP0, UPT, UR55, URZ, UPT, UP0 ;  /* 0x000000ff3700728c */ /* 0x000fec000bf05300 */
[----:B------:R-:W-:Y:S05]  /*6e20*/  PLOP3.LUT P3, PT, PT, PT, UP0, 0x80, 0x8 ;  /* 0x000000000008781c */ /* 0x000fea0003f6f008 */
[----:B------:R-:W2:Y:S01]  /*6e30*/  @UP0 LDCU.64 UR4, c[0x0][0x988] ;  /* 0x00013100ff0407ac */ /* 0x000ea20008000a00 */
[----:B------:R-:W-:Y:S07]  /*6e40*/  @UP0 UIMAD UR6, UR51, UR6, URZ ;  /* 0x00000006330602a4 */ /* 0x000fee000f8e02ff */
[----:B------:R-:W-:Y:S01]  /*6e50*/  @!P3 PRMT R169, R0, 0x7610, R169 ;  /* 0x0000761000a9b816 */ /* 0x000fe200000000a9 */
[----:B--2---:R-:W-:Y:S06]  /*6e60*/  @UP0 UIMAD.WIDE UR4, UR6, 0x4, UR4 ;  /* 0x00000004060408a5 */ /* 0x004fec000f8e0204 */
[----:B------:R-:W-:Y:S02]  /*6e70*/  IMAD.U32 R4, RZ, RZ, UR4 ;  /* 0x00000004ff047e24 */ /* 0x000fe4000f8e00ff */
[----:B------:R-:W-:Y:S03]  /*6e80*/  IMAD.U32 R5, RZ, RZ, UR5 ;  /* 0x00000005ff057e24 */ /* 0x000fe6000f8e00ff */
[----:B------:R-:W2:Y:S02]  /*6e90*/  @!UP0 LDCU UR4, c[0x0][0x980] ;  /* 0x00013000ff0487ac */ /* 0x000ea40008000800 */
[----:B-1---5:R1:W5:Y:S02]  /*6ea0*/  @P3 LDG.E R73, desc[UR8][R4.64] ;  /* 0x0000000804493981 */ /* 0x022364000c1e1900 */
[----:B-12---:R-:W-:Y:S02]  /*6eb0*/  @!P3 MOV R73, UR4 ;  /* 0x000000040049bc02 */ /* 0x006fe40008000f00 */
.L_x_85:
[----:B------:R-:W-:Y:S05]  /*6ec0*/  @!P4 BRA `(.L_x_86) ;  /* 0x000000000024c947 */ /* 0x000fea0003800000 */
[----:B------:R-:W-:Y:S01]  /*6ed0*/  ISETP.NE.U32.AND P3, PT, R152, RZ, PT ;  /* 0x000000ff9800720c */ /* 0x000fe20003f65070 */
[----:B------:R-:W1:Y:S03]  /*6ee0*/  LDCU.64 UR4, c[0x0][0x358] ;  /* 0x00006b00ff0477ac */ /* 0x000e660008000a00 */
[----:B------:R-:W-:Y:S11]  /*6ef0*/  ISETP.NE.AND.EX P3, PT, R153, RZ, PT, P3 ;  /* 0x000000ff9900720c */ /* 0x000ff60003f65330 */
[----:B------:R-:W-:Y:S02]  /*6f00*/  @!UPT UIADD3 URZ, UPT, UPT, URZ, URZ, URZ ;  /* 0x000000fffffff290 */ /* 0x000fe4000fffe0ff */
[----:B------:R-:W2:Y:S01]  /*6f10*/  @P3 LDC.64 R4, c[0x0][0x9a8] ;  /* 0x00026a00ff043b82 */ /* 0x000ea20000000a00 */
[----:B------:R-:W-:Y:S04]  /*6f20*/  @P3 IMAD R0, R154, UR51, RZ ;  /* 0x000000339a003c24 */ /* 0x000fe8000f8e02ff */
[----:B--2---:R-:W-:Y:S05]  /*6f30*/  @P3 IMAD.WIDE R4, R0, 0x4, R4 ;  /* 0x0000000400043825 */ /* 0x004fea00078e0204 */
[----:B-1---5:R1:W5:Y:S02]  /*6f40*/  @P3 LDG.E R70, desc[UR4][R4.64] ;  /* 0x0000000404463981 */ /* 0x022364000c1e1900 */
[----:B-1----:R-:W2:Y:S02]  /*6f50*/  @!P3 LDC R70, c[0x0][0x9a0] ;  /* 0x00026800ff46bb82 */ /* 0x002ea40000000800 */
.L_x_86:
[----:B-----5:R-:W-:Y:S01]  /*6f60*/  FSETP.NEU.AND P4, PT, R73, RZ, PT ;  /* 0x000000ff4900720b */ /* 0x020fe20003f8d000 */
[----:B------:R-:W-:Y:S01]  /*6f70*/  BSSY B1, `(.L_x_87) ;  /* 0x0000047000017945 */ /* 0x000fe20003800000 */
[----:B------:R-:W-:Y:S01]  /*6f80*/  SEL R6, RZ, 0xffffffff, P2 ;  /* 0xffffffffff067807 */ /* 0x000fe20001000000 */
[----:B------:R-:W-:Y:S01]  /*6f90*/  IMAD.MOV.U32 R188, RZ, RZ, 0x1 ;  /* 0x00000001ffbc7424 */ /* 0x000fe200078e00ff */
[----:B------:R-:W-:Y:S01]  /*6fa0*/  LOP3.LUT P3, RZ, R169, 0xff, RZ, 0xc0, !PT ;  /* 0x000000ffa9ff7812 */ /* 0x000fe2000786c0ff */
[----:B------:R-:W-:Y:S01]  /*6fb0*/  IMAD.IADD R71, R69, 0x1, R2 ;  /* 0x0000000145477824 */ /* 0x000fe200078e0202 */
[----:B------:R-:W-:Y:S02]  /*6fc0*/  @P1 SEL R3, RZ, 0xffffffff, P4 ;  /* 0xffffffffff031807 */ /* 0x000fe40002000000 */
[----:B------:R-:W-:Y:S02]  /*6fd0*/  CS2R R150, SRZ ;  /* 0x0000000000967805 */ /* 0x000fe4000001ff00 */
[----:B------:R-:W-:Y:S02]  /*6fe0*/  LEA R0, R162, UR49, 0x3 ;  /* 0x00000031a2007c11 */ /* 0x000fe4000f8e18ff */
[----:B------:R-:W-:Y:S02]  /*6ff0*/  CS2R R148, SRZ ;  /* 0x0000000000947805 */ /* 0x000fe4000001ff00 */
[----:B------:R-:W-:Y:S02]  /*7000*/  @P0 SEL R3, R6, R3, !P3 ;  /* 0x0000000306030207 */ /* 0x000fe40005800000 */
[----:B------:R-:W-:Y:S02]  /*7010*/  CS2R R146, SRZ ;  /* 0x0000000000927805 */ /* 0x000fe4000001ff00 */
[----:B------:R-:W-:Y:S02]  /*7020*/  LEA R183, R68, UR49, 0x3 ;  /* 0x0000003144b77c11 */ /* 0x000fe4000f8e18ff */
[----:B------:R-:W-:Y:S02]  /*7030*/  CS2R R144, SRZ ;  /* 0x0000000000907805 */ /* 0x000fe4000001ff00 */
[----:B------:R-:W-:Y:S02]  /*7040*/  @P1 LOP3.LUT R3, R3, 0x1, RZ, 0xc0, !PT ;  /* 0x0000000103031812 */ /* 0x000fe400078ec0ff */
[----:B------:R-:W-:Y:S02]  /*7050*/  CS2R R142, SRZ ;  /* 0x00000000008e7805 */ /* 0x000fe4000001ff00 */
[----:B------:R-:W-:Y:S02]  /*7060*/  SHF.L.U32 R4, R164, 0x1f, RZ ;  /* 0x0000001fa4047819 */ /* 0x000fe400000006ff */
[----:B------:R-:W-:Y:S02]  /*7070*/  CS2R R140, SRZ ;  /* 0x00000000008c7805 */ /* 0x000fe4000001ff00 */
[----:B------:R-:W-:Y:S02]  /*7080*/  ISETP.NE.U32.OR P6, PT, R3, 0x1, !P1 ;  /* 0x000000010300780c */ /* 0x000fe40004fc5470 */
[----:B------:R-:W-:Y:S02]  /*7090*/  CS2R R138, SRZ ;  /* 0x00000000008a7805 */ /* 0x000fe4000001ff00 */
[----:B------:R-:W-:Y:S02]  /*70a0*/  PLOP3.LUT P2, PT, PT, PT, UP1, 0x80, 0x8 ;  /* 0x000000000008781c */ /* 0x000fe40003f4f018 */
[----:B------:R-:W-:Y:S02]  /*70b0*/  CS2R R136, SRZ ;  /* 0x0000000000887805 */ /* 0x000fe4000001ff00 */
[----:B------:R-:W-:Y:S02]  /*70c0*/  SEL R3, RZ, 0xffffffff, P4 ;  /* 0xffffffffff037807 */ /* 0x000fe40002000000 */
[----:B------:R-:W-:Y:S03]  /*70d0*/  P2R R156, PR, RZ, 0x40 ;  /* 0x00000040ff9c7803 */ /* 0x000fe60000000000 */
[----:B------:R-:W-:Y:S04]  /*70e0*/  @P6 SHF.L.U32 R5, R161, 0x1f, RZ ;  /* 0x0000001fa1056819 */ /* 0x000fe800000006ff */
[----:B------:R-:W-:Y:S01]  /*70f0*/  @P2 SEL R3, R6, R3, !P3 ;  /* 0x0000000306032207 */ /* 0x000fe20005800000 */
[----:B------:R-:W1:Y:S03]  /*7100*/  @P6 SYNCS.PHASECHK.TRANS64.TRYWAIT P1, [R0+URZ+0xc0], R5 ;  /* 0x0000c005000065a7 */ /* 0x000e6600080211ff */
[----:B------:R-:W-:Y:S04]  /*7110*/  LOP3.LUT R3, R3, 0x1, RZ, 0xc0, !PT ;  /* 0x0000000103037812 */ /* 0x000fe800078ec0ff */
[----:B------:R-:W-:Y:S04]  /*7120*/  ISETP.NE.U32.AND P5, PT, R3, 0x1, PT ;  /* 0x000000010300780c */ /* 0x000fe80003fa5070 */
[----:B------:R-:W-:Y:S01]  /*7130*/  P2R R189, PR, RZ, 0x20 ;  /* 0x00000020ffbd7803 */ /* 0x000fe20000000000 */
[----:B------:R3:W4:Y:S01]  /*7140*/  SYNCS.PHASECHK.TRANS64.TRYWAIT P0, [R183+URZ+0x100], R4 ;  /* 0x00010004b70075a7 */ /* 0x00072200080011ff */
[----:B-1----:R-:W-:Y:S01]  /*7150*/  @P6 SEL R188, RZ, 0x1, !P1 ;  /* 0x00000001ffbc6807 */ /* 0x002fe20004800000 */
[----:B---3--:R-:W-:Y:S06]  /*7160*/  @!P6 BRA `(.L_x_88) ;  /* 0x00000000009ce947 */ /* 0x008fec0003800000 */
[----:B------:R-:W-:Y:S01]  /*7170*/  @P5 IMAD R8, R162, 0x2000, R177 ;  /* 0x00002000a2085824 */ /* 0x000fe200078e02b1 */
[----:B------:R-:W1:Y:S01]  /*7180*/  S2R R2, SR_CgaCtaId ;  /* 0x0000000000027919 */ /* 0x000e620000008800 */
[----:B------:R-:W-:Y:S01]  /*7190*/  ISETP.NE.AND P1, PT, R188, RZ, PT ;  /* 0x000000ffbc00720c */ /* 0x000fe20003f25270 */
[----:B------:R-:W-:Y:S01]  /*71a0*/  BSSY B0, `(.L_x_89) ;  /* 0x0000010000007945 */ /* 0x000fe20003800000 */
[--C-:B------:R-:W-:Y:S01]  /*71b0*/  @P5 IMAD R7, R167, -0x10, R8.reuse ;  /* 0xfffffff0a7075824 */ /* 0x100fe200078e0208 */
[----:B------:R-:W-:Y:S01]  /*71c0*/  CS2R R138, SRZ ;  /* 0x00000000008a7805 */ /* 0x000fe2000001ff00 */
[----:B------:R-:W-:Y:S01]  /*71d0*/  @P5 IMAD R6, R166, -0x10, R8 ;  /* 0xfffffff0a6065824 */ /* 0x000fe200078e0208 */
[----:B------:R-:W-:Y:S01]  /*71e0*/  CS2R R136, SRZ ;  /* 0x0000000000887805 */ /* 0x000fe2000001ff00 */
[----:B------:R-:W-:Y:S01]  /*71f0*/  @P5 IMAD R5, R176, 0x10, R7 ;  /* 0x00000010b0055824 */ /* 0x000fe200078e0207 */
[----:B------:R-:W-:Y:S02]  /*7200*/  CS2R R146, SRZ ;  /* 0x0000000000927805 */ /* 0x000fe4000001ff00 */
[----:B------:R-:W-:Y:S02]  /*7210*/  CS2R R144, SRZ ;  /* 0x0000000000907805 */ /* 0x000fe4000001ff00 */
[----:B------:R-:W-:Y:S02]  /*7220*/  CS2R R142, SRZ ;  /* 0x00000000008e7805 */ /* 0x000fe4000001ff00 */
[----:B------:R-:W-:Y:S02]  /*7230*/  CS2R R140, SRZ ;  /* 0x00000000008c7805 */ /* 0x000fe4000001ff00 */
[----:B------:R-:W-:Y:S02]  /*7240*/  CS2R R150, SRZ ;  /* 0x0000000000967805 */ /* 0x000fe4000001ff00 */
[----:B------:R-:W-:Y:S01]  /*7250*/  CS2R R148, SRZ ;  /* 0x0000000000947805 */ /* 0x000fe2000001ff00 */
[----:B------:R-:W-:Y:S06]  /*7260*/  @P1 BRA `(.L_x_90) ;  /* 0x00000000000c1947 */ /* 0x000fec0003800000 */
[----:B------:R-:W-:Y:S04]  /*7270*/  SHF.L.U32 R3, R161, 0x1f, RZ ;  /* 0x0000001fa1037819 */ /* 0x000fe800000006ff */
[----:B------:R-:W3:Y:S02]  /*7280*/  SYNCS.PHASECHK.TRANS64.TRYWAIT P1, [R0+URZ+0xc0], R3 ;  /* 0x0000c003000075a7 */ /* 0x000ee400080211ff */
[----:B---3--:R-:W-:Y:S05]  /*7290*/  @!P1 BRA `(.L_x_91) ;  /* 0x00000034007c9947 */ /* 0x008fea0003800000 */
.L_x_90:
[----:B------:R-:W-:Y:S05]  /*72a0*/  BSYNC B0 ;  /* 0x0000000000007941 */ /* 0x000fea0003800000 */
.L_x_89:
[----:B------:R-:W-:Y:S01]  /*72b0*/  ISETP.NE.AND P1, PT, R189, RZ, PT ;  /* 0x000000ffbd00720c */ /* 0x000fe20003f25270 */
[----:B---3--:R-:W-:Y:S02]  /*72c0*/  VIADD R3, R0, 0xd0 ;  /* 0x000000d000037836 */ /* 0x008fe40000000000 */
[----:B------:R-:W-:Y:S03]  /*72d0*/  VIADD R162, R162, 0x1 ;  /* 0x00000001a2a27836 */ /* 0x000fe60000000000 */
[----:B-1----:R-:W-:Y:S07]  /*72e0*/  PRMT R2, R2, 0x654, R3 ;  /* 0x0000065402027816 */ /* 0x002fee0000000003 */
[----:B------:R1:W3:Y:S04]  /*72f0*/  @P1 LDS.128 R136, [R8] ;  /* 0x0000000008881984 */ /* 0x0002e80000000c00 */
[----:B------:R1:W1:Y:S04]  /*7300*/  @P1 LDS.128 R144, [R6+0x20] ;  /* 0x0000200006901984 */ /* 0x0002680000000c00 */
[----:B------:R1:W1:Y:S04]  /*7310*/  @P1 LDS.128 R140, [R7+0x10] ;  /* 0x00001000078c1984 */ /* 0x0002680000000c00 */
[----:B------:R1:W1:Y:S01]  /*7320*/  @P1 LDS.128 R148, [R5+0x10] ;  /* 0x0000100005941984 */ /* 0x0002620000000c00 */
[C---:B------:R-:W-:Y:S01]  /*7330*/  ISETP.NE.AND P1, PT, R162.reuse, 0x2, PT ;  /* 0x00000002a200780c */ /* 0x040fe20003f25270 */
[----:B------:R-:W-:Y:S01]  /*7340*/  @!PT LDS RZ, [RZ] ;  /* 0x00000000fffff984 */ /* 0x000fe20000000800 */
[----:B------:R-:W-:Y:S01]  /*7350*/  @!PT LDS RZ, [RZ] ;  /* 0x00000000fffff984 */ /* 0x000fe20000000800 */
[----:B------:R-:W-:Y:S01]  /*7360*/  @!PT LDS RZ, [RZ] ;  /* 0x00000000fffff984 */ /* 0x000fe20000000800 */
[----:B------:R-:W-:Y:S01]  /*7370*/  @!PT LDS RZ, [RZ] ;  /* 0x00000000fffff984 */ /* 0x000fe20000000800 */
[----:B------:R5:W-:Y:S06]  /*7380*/  MEMBAR.ALL.CTA ;  /* 0x0000000000007992 */ /* 0x000bec0000008000 */
[----:B-----5:R-:W5:Y:S01]  /*7390*/  FENCE.VIEW.ASYNC.S ;  /* 0x00000000000073c6 */ /* 0x020f620000000000 */
[----:B------:R-:W-:Y:S02]  /*73a0*/  SEL R0, RZ, 0x1, P1 ;  /* 0x00000001ff007807 */ /* 0x000fe40000800000 */
[----:B------:R-:W-:Y:S02]  /*73b0*/  SEL R162, R162, RZ, P1 ;  /* 0x000000ffa2a27207 */ /* 0x000fe40000800000 */
[----:B------:R-:W-:Y:S01]  /*73c0*/  LOP3.LUT R161, R161, R0, RZ, 0x3c, !PT ;  /* 0x00000000a1a17212 */ /* 0x000fe200078e3cff */
[----:B-----5:R1:W-:Y:S06]  /*73d0*/  SYNCS.ARRIVE.TRANS64.RED.A1T0 RZ, [R2+URZ], RZ ;  /* 0x000000ff02ff79a7 */ /* 0x0203ec00081004ff */
.L_x_88:
[----:B------:R-:W-:Y:S05]  /*73e0*/  BSYNC B1 ;  /* 0x0000000000017941 */ /* 0x000fea0003800000 */
.L_x_87:
[----:B------:R-:W-:Y:S04]  /*73f0*/  SHF.R.U32.HI R3, RZ, 0x15, R71 ;  /* 0x00000015ff037819 */ /* 0x000fe80000011647 */
[----:B------:R-:W-:Y:S01]  /*7400*/  LOP3.LUT P1, RZ, R3, 0x3, R170, 0x48, !PT ;  /* 0x0000000303ff7812 */ /* 0x000fe200078248aa */
[----:B------:R-:W-:Y:S01]  /*7410*/  @!UPT UIADD3 URZ, UPT, UPT, URZ, URZ, URZ ;  /* 0x000000fffffff290 */ /* 0x000fe2000fffe0ff */
[----:B----4-:R-:W-:Y:S11]  /*7420*/  @P0 BRA `(.L_x_92) ;  /* 0x0000000000080947 */ /* 0x010ff60003800000 */
[----:B------:R-:W4:Y:S02]  /*7430*/  SYNCS.PHASECHK.TRANS64.TRYWAIT P0, [R183+URZ+0x100], R4 ;  /* 0x00010004b70075a7 */ /* 0x000f2400080011ff */
[----:B----4-:R-:W-:Y:S05]  /*7440*/  @!P0 BRA `(.L_x_93) ;  /* 0x0000003400248947 */ /* 0x010fea0003800000 */
.L_x_92:
[----:B------:R-:W-:Y:S04]  /*7450*/  BSSY.RECONVERGENT B6, `(.L_x_94) ;  /* 0x0000012000067945 */ /* 0x000fe80003800200 */
[----:B------:R-:W-:Y:S05]  /*7460*/  @!P1 BRA `(.L_x_95) ;  /* 0x0000000000409947 */ /* 0x000fea0003800000 */
[----:B------:R-:W5:Y:S01]  /*7470*/  LDCU.64 UR8, c[0x4][0x70] ;  /* 0x01000e00ff0877ac */ /* 0x000f620008000a00 */
[----:B------:R-:W-:Y:S01]  /*7480*/  MOV R3, 0x0 ;  /* 0x0000000000037802 */ /* 0x000fe20000000f00 */
[----:B------:R-:W-:Y:S02]  /*7490*/  HFMA2 R12, -RZ, RZ, 0, 5.9604644775390625e-08 ;  /* 0x00000001ff0c7431 */ /* 0x000fe400000001ff */
[----:B-1----:R-:W-:Y:S02]  /*74a0*/  IMAD.MOV.U32 R8, RZ, RZ, 0x192 ;  /* 0x00000192ff087424 */ /* 0x002fe400078e00ff */
[----:B------:R-:W-:Y:S01]  /*74b0*/  IMAD.MOV.U32 R13, RZ, RZ, RZ ;  /* 0x000000ffff0d7224 */ /* 0x000fe200078e00ff */
[----:B------:R-:W1:Y:S01]  /*74c0*/  LDCU.64 UR6, c[0x4][0x78] ;  /* 0x01000f00ff0677ac */ /* 0x000e620008000a00 */
[----:B------:R-:W2:Y:S01]  /*74d0*/  LDC.64 R2, c[0x4][R3] ;  /* 0x0100000003027b82 */ /* 0x000ea20000000a00 */
[----:B------:R-:W3:Y:S01]  /*74e0*/  LDCU.64 UR4, c[0x4][0x10] ;  /* 0x01000200ff0477ac */ /* 0x000ee20008000a00 */
[----:B-----5:R-:W-:Y:S01]  /*74f0*/  MOV R5, UR9 ;  /* 0x0000000900057c02 */ /* 0x020fe20008000f00 */
[----:B----4-:R-:W-:Y:S01]  /*7500*/  IMAD.U32 R4, RZ, RZ, UR8 ;  /* 0x00000008ff047e24 */ /* 0x010fe2000f8e00ff */
[----:B-1----:R-:W-:Y:S01]  /*7510*/  MOV R7, UR7 ;  /* 0x0000000700077c02 */ /* 0x002fe20008000f00 */
[----:B------:R-:W-:Y:S01]  /*7520*/  IMAD.U32 R6, RZ, RZ, UR6 ;  /* 0x00000006ff067e24 */ /* 0x000fe2000f8e00ff */
[----:B---3--:R-:W-:Y:S01]  /*7530*/  MOV R11, UR5 ;  /* 0x00000005000b7c02 */ /* 0x008fe20008000f00 */
[----:B------:R-:W-:Y:S02]  /*7540*/  IMAD.U32 R10, RZ, RZ, UR4 ;  /* 0x00000004ff0a7e24 */ /* 0x000fe4000f8e00ff */
[----:B------:R-:W-:Y:S07]  /*7550*/  LEPC R20, `(.L_x_95) ;  /* 0x000000001014794e */ /* 0x000fee0000000000 */
[----:B--2---:R-:W-:Y:S05]  /*7560*/  CALL.ABS.NOINC R2 ;  /* 0x0000000002007343 */ /* 0x004fea0003c00000 */
.L_x_95:
[----:B------:R-:W-:Y:S05]  /*7570*/  BSYNC.RECONVERGENT B6 ;  /* 0x0000000000067941 */ /* 0x000fea0003800200 */
.L_x_94:
[-C--:B---3--:R-:W-:Y:S01]  /*7580*/  F2FP.F16.E4M3.UNPACK_B R74, R136.reuse ;  /* 0x00000088ff4a723e */ /* 0x088fe200020006ff */
[----:B------:R-:W-:Y:S05]  /*7590*/  WARPSYNC.ALL ;  /* 0x0000000000007948 */ /* 0x000fea0003800000 */
[----:B------:R-:W-:Y:S01]  /*75a0*/  R2UR UR4, R71 ;  /* 0x00000000470472ca */ /* 0x000fe200000e0000 */
[--C-:B------:R-:W-:Y:S01]  /*75b0*/  HADD2.F32 R72, -RZ, R74.reuse.H0_H0 ;  /* 0x2000004aff487230 */ /* 0x100fe20000004100 */
[----:B------:R-:W-:Y:S01]  /*75c0*/  F2FP.F16.E4M3.UNPACK_B R76, R136.H1 ;  /* 0x00000088ff4c723e */ /* 0x000fe200030006ff */
[----:B------:R-:W-:Y:S01]  /*75d0*/  HADD2.F32 R75, -RZ, R74.H1_H1 ;  /* 0x3000004aff4b7230 */ /* 0x000fe20000004100 */
[-C--:B------:R-:W-:Y:S01]  /*75e0*/  F2FP.F16.E4M3.UNPACK_B R78, R137.reuse ;  /* 0x00000089ff4e723e */ /* 0x080fe200020006ff */
[----:B------:R-:W-:Y:S01]  /*75f0*/  BSSY.RECONVERGENT B0, `(.L_x_96) ;  /* 0x000011d000007945 */ /* 0x000fe20003800200 */
[----:B------:R-:W-:Y:S01]  /*7600*/  F2FP.F16.E4M3.UNPACK_B R80, R137.H1 ;  /* 0x00000089ff50723e */ /* 0x000fe200030006ff */
[--C-:B------:R-:W-:Y:S01]  /*7610*/  HADD2.F32 R74, -RZ, R76.reuse.H0_H0 ;  /* 0x2000004cff4a7230 */ /* 0x100fe20000004100 */
[-C--:B------:R-:W-:Y:S01]  /*7620*/  F2FP.F16.E4M3.UNPACK_B R82, R138.reuse ;  /* 0x0000008aff52723e */ /* 0x080fe200020006ff */
[----:B------:R-:W-:Y:S01]  /*7630*/  HADD2.F32 R76, -RZ, R76.H1_H1 ;  /* 0x3000004cff4c7230 */ /* 0x000fe20000004100 */
[----:B------:R-:W-:Y:S01]  /*7640*/  F2FP.F16.E4M3.UNPACK_B R84, R138.H1 ;  /* 0x0000008aff54723e */ /* 0x000fe200030006ff */
[--C-:B------:R-:W-:Y:S01]  /*7650*/  HADD2.F32 R77, -RZ, R78.reuse.H0_H0 ;  /* 0x2000004eff4d7230 */ /* 0x100fe20000004100 */
[-C--:B------:R-:W-:Y:S01]  /*7660*/  F2FP.F16.E4M3.UNPACK_B R86, R139.reuse ;  /* 0x0000008bff56723e */ /* 0x080fe200020006ff */
[----:B-1--4-:R-:W2:Y:S01]  /*7670*/  LDTM.x64 R4, tmem[UR4] ;  /* 0x00000004000479ee */ /* 0x012ea20008340000 */
[----:B------:R-:W-:Y:S01]  /*7680*/  F2FP.F16.E4M3.UNPACK_B R88, R139.H1 ;  /* 0x0000008bff58723e */ /* 0x000fe200030006ff */
[----:B------:R-:W-:Y:S01]  /*7690*/  HADD2.F32 R78, -RZ, R78.H1_H1 ;  /* 0x3000004eff4e7230 */ /* 0x000fe20000004100 */
[-C--:B------:R-:W-:Y:S01]  /*76a0*/  F2FP.F16.E4M3.UNPACK_B R90, R140.reuse ;  /* 0x0000008cff5a723e */ /* 0x080fe200020006ff */
[----:B------:R-:W-:Y:S01]  /*76b0*/  HADD2.F32 R79, -RZ, R80.H0_H0 ;  /* 0x20000050ff4f7230 */ /* 0x000fe20000004100 */
[----:B------:R-:W-:Y:S01]  /*76c0*/  F2FP.F16.E4M3.UNPACK_B R92, R140.H1 ;  /* 0x0000008cff5c723e */ /* 0x000fe200030006ff */
[--C-:B------:R-:W-:Y:S01]  /*76d0*/  HADD2.F32 R81, -RZ, R82.reuse.H0_H0 ;  /* 0x20000052ff517230 */ /* 0x100fe20000004100 */
[----:B------:R-:W-:Y:S01]  /*76e0*/  ISETP.NE.AND P6, PT, R156, RZ, PT ;  /* 0x000000ff9c00720c */ /* 0x000fe20003fc5270 */
[----:B------:R-:W-:Y:S01]  /*76f0*/  HADD2.F32 R82, -RZ, R82.H1_H1 ;  /* 0x30000052ff527230 */ /* 0x000fe20000004100 */
[----:B------:R-:W-:Y:S01]  /*7700*/  SHF.L.U32 R190, R175, 0x4, RZ ;  /* 0x00000004afbe7819 */ /* 0x000fe200000006ff */
[--C-:B------:R-:W-:Y:S01]  /*7710*/  HADD2.F32 R85, -RZ, R86.reuse.H0_H0 ;  /* 0x20000056ff557230 */ /* 0x100fe20000004100 */
[----:B------:R-:W-:Y:S01]  /*7720*/  SHF.L.U32 R196, R174, 0x4, RZ ;  /* 0x00000004aec47819 */ /* 0x000fe200000006ff */
[----:B------:R-:W-:Y:S01]  /*7730*/  HADD2.F32 R86, -RZ, R86.H1_H1 ;  /* 0x30000056ff567230 */ /* 0x000fe20000004100 */
[----:B------:R-:W-:Y:S01]  /*7740*/  SHF.L.U32 R191, R176, 0x4, RZ ;  /* 0x00000004b0bf7819 */ /* 0x000fe200000006ff */
[--C-:B------:R-:W-:Y:S01]  /*7750*/  HADD2.F32 R89, -RZ, R90.reuse.H0_H0 ;  /* 0x2000005aff597230 */ /* 0x100fe20000004100 */
[----:B------:R-:W-:Y:S01]  /*7760*/  F2FP.F16.E4M3.UNPACK_B R94, R141 ;  /* 0x0000008dff5e723e */ /* 0x000fe200020006ff */
[----:B------:R-:W-:Y:S01]  /*7770*/  HADD2.F32 R90, -RZ, R90.H1_H1 ;  /* 0x3000005aff5a7230 */ /* 0x000fe20000004100 */
[----:B------:R-:W-:Y:S01]  /*7780*/  F2FP.F16.E4M3.UNPACK_B R98, R142 ;  /* 0x0000008eff62723e */ /* 0x000fe200020006ff */
[----:B------:R-:W-:Y:S01]  /*7790*/  HADD2.F32 R80, -RZ, R80.H1_H1 ;  /* 0x30000050ff507230 */ /* 0x000fe20000004100 */
[----:B------:R-:W-:Y:S01]  /*77a0*/  F2FP.F16.E4M3.UNPACK_B R102, R143 ;  /* 0x0000008fff66723e */ /* 0x000fe200020006ff */
[--C-:B------:R-:W-:Y:S01]  /*77b0*/  HADD2.F32 R93, -RZ, R94.reuse.H0_H0 ;  /* 0x2000005eff5d7230 */ /* 0x100fe20000004100 */
[----:B------:R-:W-:Y:S01]  /*77c0*/  F2FP.F16.E4M3.UNPACK_B R106, R144 ;  /* 0x00000090ff6a723e */ /* 0x000fe200020006ff */
[----:B------:R-:W-:Y:S01]  /*77d0*/  HADD2.F32 R94, -RZ, R94.H1_H1 ;  /* 0x3000005eff5e7230 */ /* 0x000fe20000004100 */
[----:B------:R-:W-:Y:S01]  /*77e0*/  F2FP.F16.E4M3.UNPACK_B R110, R145 ;  /* 0x00000091ff6e723e */ /* 0x000fe200020006ff */
[C---:B--2---:R-:W-:Y:S01]  /*77f0*/  FMUL R0, R70.reuse, R4 ;  /* 0x0000000446007220 */ /* 0x044fe20000400000 */
[C---:B------:R-:W-:Y:S01]  /*7800*/  FMUL R2, R70.reuse, R5 ;  /* 0x0000000546027220 */ /* 0x040fe20000400000 */
[C---:B------:R-:W-:Y:S01]  /*7810*/  FMUL R4, R70.reuse, R8 ;  /* 0x0000000846047220 */ /* 0x040fe20000400000 */
[C---:B------:R-:W-:Y:S01]  /*7820*/  FMUL R5, R70.reuse, R9 ;  /* 0x0000000946057220 */ /* 0x040fe20000400000 */
[C---:B------:R-:W-:Y:S01]  /*7830*/  FFMA R0, R73.reuse, R72, R0 ;  /* 0x0000004849007223 */ /* 0x040fe20000000000 */
[C---:B------:R-:W-:Y:S01]  /*7840*/  FFMA R2, R73.reuse, R75, R2 ;  /* 0x0000004b49027223 */ /* 0x040fe20000000002 */
[C---:B------:R-:W-:Y:S01]  /*7850*/  FMUL R8, R70.reuse, R12 ;  /* 0x0000000c46087220 */ /* 0x040fe20000400000 */
[C---:B------:R-:W-:Y:S01]  /*7860*/  FMUL R9, R70.reuse, R13 ;  /* 0x0000000d46097220 */ /* 0x040fe20000400000 */
[C---:B------:R-:W-:Y:S01]  /*7870*/  FMUL R12, R70.reuse, R16 ;  /* 0x00000010460c7220 */ /* 0x040fe20000400000 */
[C---:B------:R-:W-:Y:S01]  /*7880*/  FMUL R13, R70.reuse, R17 ;  /* 0x00000011460d7220 */ /* 0x040fe20000400000 */
[C---:B------:R-:W-:Y:S01]  /*7890*/  FMUL R16, R70.reuse, R20 ;  /* 0x0000001446107220 */ /* 0x040fe20000400000 */
[C---:B------:R-:W-:Y:S01]  /*78a0*/  FMUL R17, R70.reuse, R21 ;  /* 0x0000001546117220 */ /* 0x040fe20000400000 */
[C---:B------:R-:W-:Y:S01]  /*78b0*/  FMUL R20, R70.reuse, R24 ;  /* 0x0000001846147220 */ /* 0x040fe20000400000 */
[C---:B------:R-:W-:Y:S01]  /*78c0*/  FMUL R21, R70.reuse, R25 ;  /* 0x0000001946157220 */ /* 0x040fe20000400000 */
[--C-:B------:R-:W-:Y:S02]  /*78d0*/  HADD2.F32 R97, -RZ, R98.reuse.H0_H0 ;  /* 0x20000062ff617230 */ /* 0x100fe40000004100 */
[C---:B------:R-:W-:Y:S01]  /*78e0*/  FMUL R24, R70.reuse, R28 ;  /* 0x0000001c46187220 */ /* 0x040fe20000400000 */
[----:B------:R-:W-:Y:S02]  /*78f0*/  HADD2.F32 R98, -RZ, R98.H1_H1 ;  /* 0x30000062ff627230 */ /* 0x000fe40000004100 */
[C---:B------:R-:W-:Y:S01]  /*7900*/  FMUL R25, R70.reuse, R29 ;  /* 0x0000001d46197220 */ /* 0x040fe20000400000 */
[--C-:B------:R-:W-:Y:S02]  /*7910*/  HADD2.F32 R101, -RZ, R102.reuse.H0_H0 ;  /* 0x20000066ff657230 */ /* 0x100fe40000004100 */
[C---:B------:R-:W-:Y:S01]  /*7920*/  FMUL R28, R70.reuse, R32 ;  /* 0x00000020461c7220 */ /* 0x040fe20000400000 */
[----:B------:R-:W-:Y:S02]  /*7930*/  HADD2.F32 R102, -RZ, R102.H1_H1 ;  /* 0x30000066ff667230 */ /* 0x000fe40000004100 */
[C---:B------:R-:W-:Y:S01]  /*7940*/  FMUL R29, R70.reuse, R33 ;  /* 0x00000021461d7220 */ /* 0x040fe20000400000 */
[--C-:B------:R-:W-:Y:S02]  /*7950*/  HADD2.F32 R105, -RZ, R106.reuse.H0_H0 ;  /* 0x2000006aff697230 */ /* 0x100fe40000004100 */
[C---:B------:R-:W-:Y:S01]  /*7960*/  FMUL R32, R70.reuse, R36 ;  /* 0x0000002446207220 */ /* 0x040fe20000400000 */
[----:B------:R-:W-:Y:S01]  /*7970*/  F2FP.F16.E4M3.UNPACK_B R96, R141.H1 ;  /* 0x0000008dff60723e */ /* 0x000fe200030006ff */
[----:B------:R-:W-:Y:S02]  /*7980*/  HADD2.F32 R106, -RZ, R106.H1_H1 ;  /* 0x3000006aff6a7230 */ /* 0x000fe40000004100 */
[C---:B------:R-:W-:Y:S01]  /*7990*/  FMUL R33, R70.reuse, R37 ;  /* 0x0000002546217220 */ /* 0x040fe20000400000 */
[--C-:B------:R-:W-:Y:S02]  /*79a0*/  HADD2.F32 R109, -RZ, R110.reuse.H0_H0 ;  /* 0x2000006eff6d7230 */ /* 0x100fe40000004100 */
[C---:B------:R-:W-:Y:S01]  /*79b0*/  FMUL R36, R70.reuse, R40 ;  /* 0x0000002846247220 */ /* 0x040fe20000400000 */
[----:B------:R-:W-:Y:S01]  /*79c0*/  F2FP.F16.E4M3.UNPACK_B R100, R142.H1 ;  /* 0x0000008eff64723e */ /* 0x000fe200030006ff */
[----:B------:R-:W-:Y:S02]  /*79d0*/  HADD2.F32 R110, -RZ, R110.H1_H1 ;  /* 0x3000006eff6e7230 */ /* 0x000fe40000004100 */
[C---:B------:R-:W-:Y:S01]  /*79e0*/  FMUL R37, R70.reuse, R41 ;  /* 0x0000002946257220 */ /* 0x040fe20000400000 */
[C---:B------:R-:W-:Y:S01]  /*79f0*/  FMUL R40, R70.reuse, R44 ;  /* 0x0000002c46287220 */ /* 0x040fe20000400000 */
[----:B------:R-:W-:Y:S01]  /*7a00*/  F2FP.F16.E4M3.UNPACK_B R104, R143.H1 ;  /* 0x0000008fff68723e */ /* 0x000fe200030006ff */
        /* <DEDUP_REMOVED lines=8> */
[----:B------:R-:W-:Y:S01]  /*7a90*/  F2FP.F16.E4M3.UNPACK_B R114, R146 ;  /* 0x00000092ff72723e */ /* 0x000fe200020006ff */
[C---:B------:R-:W-:Y:S01]  /*7aa0*/  FMUL R53, R70.reuse, R57 ;  /* 0x0000003946357220 */ /* 0x040fe20000400000 */
[C---:B------:R-:W-:Y:S01]  /*7ab0*/  FMUL R56, R70.reuse, R60 ;  /* 0x0000003c46387220 */ /* 0x040fe20000400000 */
[----:B------:R-:W-:Y:S01]  /*7ac0*/  F2FP.F16.E4M3.UNPACK_B R116, R146.H1 ;  /* 0x00000092ff74723e */ /* 0x000fe200030006ff */
[C---:B------:R-:W-:Y:S01]  /*7ad0*/  FMUL R57, R70.reuse, R61 ;  /* 0x0000003d46397220 */ /* 0x040fe20000400000 */
[--C-:B------:R-:W-:Y:S02]  /*7ae0*/  HADD2.F32 R113, -RZ, R114.reuse.H0_H0 ;  /* 0x20000072ff717230 */ /* 0x100fe40000004100 */
[C---:B------:R-:W-:Y:S01]  /*7af0*/  FMUL R60, R70.reuse, R64 ;  /* 0x00000040463c7220 */ /* 0x040fe20000400000 */
[----:B------:R-:W-:Y:S01]  /*7b00*/  F2FP.F16.E4M3.UNPACK_B R118, R147 ;  /* 0x00000093ff76723e */ /* 0x000fe200020006ff */
[----:B------:R-:W-:Y:S02]  /*7b10*/  HADD2.F32 R114, -RZ, R114.H1_H1 ;  /* 0x30000072ff727230 */ /* 0x000fe40000004100 */
[C---:B------:R-:W-:Y:S01]  /*7b20*/  FMUL R61, R70.reuse, R65 ;  /* 0x00000041463d7220 */ /* 0x040fe20000400000 */
[C---:B------:R-:W-:Y:S01]  /*7b30*/  FMUL R3, R70.reuse, R6 ;  /* 0x0000000646037220 */ /* 0x040fe20000400000 */
[----:B------:R-:W-:Y:S01]  /*7b40*/  F2FP.F16.E4M3.UNPACK_B R120, R147.H1 ;  /* 0x00000093ff78723e */ /* 0x000fe200030006ff */
[--C-:B------:R-:W-:Y:S02]  /*7b50*/  HADD2.F32 R117, -RZ, R118.reuse.H0_H0 ;  /* 0x20000076ff757230 */ /* 0x100fe40000004100 */
[C---:B------:R-:W-:Y:S01]  /*7b60*/  FMUL R7, R70.reuse, R7 ;  /* 0x0000000746077220 */ /* 0x040fe20000400000 */
[C---:B------:R-:W-:Y:S01]  /*7b70*/  FFMA R3, R73.reuse, R74, R3 ;  /* 0x0000004a49037223 */ /* 0x040fe20000000003 */
[----:B------:R-:W-:Y:S01]  /*7b80*/  F2FP.F16.E4M3.UNPACK_B R122, R148 ;  /* 0x00000094ff7a723e */ /* 0x000fe200020006ff */
[----:B------:R-:W-:Y:S02]  /*7b90*/  HADD2.F32 R118, -RZ, R118.H1_H1 ;  /* 0x30000076ff767230 */ /* 0x000fe40000004100 */
[C---:B------:R-:W-:Y:S01]  /*7ba0*/  FFMA R7, R73.reuse, R76, R7 ;  /* 0x0000004c49077223 */ /* 0x040fe20000000007 */
[C---:B------:R-:W-:Y:S01]  /*7bb0*/  FFMA R4, R73.reuse, R77, R4 ;  /* 0x0000004d49047223 */ /* 0x040fe20000000004 */
[----:B------:R-:W-:Y:S01]  /*7bc0*/  F2FP.F16.E4M3.UNPACK_B R124, R148.H1 ;  /* 0x00000094ff7c723e */ /* 0x000fe200030006ff */
[----:B------:R-:W-:Y:S01]  /*7bd0*/  FFMA R5, R73, R78, R5 ;  /* 0x0000004e49057223 */ /* 0x000fe20000000005 */
[--C-:B------:R-:W-:Y:S01]  /*7be0*/  HADD2.F32 R121, -RZ, R122.reuse.H0_H0 ;  /* 0x2000007aff797230 */ /* 0x100fe20000004100 */
[----:B------:R-:W-:Y:S01]  /*7bf0*/  F2FP.SATFINITE.E4M3.F32.PACK_AB_MERGE_C R159, R7, R3, RZ ;  /* 0x00000003079f723e */ /* 0x000fe200048070ff */
[----:B------:R-:W-:Y:S02]  /*7c00*/  HADD2.F32 R122, -RZ, R122.H1_H1 ;  /* 0x3000007aff7a7230 */ /* 0x000fe40000004100 */
[C---:B------:R-:W-:Y:S01]  /*7c10*/  FMUL R6, R70.reuse, R10 ;  /* 0x0000000a46067220 */ /* 0x040fe20000400000 */
[----:B------:R-:W-:Y:S01]  /*7c20*/  FMUL R11, R70, R11 ;  /* 0x0000000b460b7220 */ /* 0x000fe20000400000 */
[--C-:B------:R-:W-:Y:S01]  /*7c30*/  HADD2.F32 R83, -RZ, R84.reuse.H0_H0 ;  /* 0x20000054ff537230 */ /* 0x100fe20000004100 */
[----:B------:R-:W-:Y:S01]  /*7c40*/  F2FP.SATFINITE.E4M3.F32.PACK_AB_MERGE_C R156, R2, R0, R159 ;  /* 0x00000000029c723e */ /* 0x000fe2000480709f */
[C---:B------:R-:W-:Y:S01]  /*7c50*/  FFMA R6, R73.reuse, R79, R6 ;  /* 0x0000004f49067223 */ /* 0x040fe20000000006 */
[C---:B------:R-:W-:Y:S01]  /*7c60*/  FFMA R11, R73.reuse, R80, R11 ;  /* 0x00000050490b7223 */ /* 0x040fe2000000000b */
[C---:B------:R-:W-:Y:S01]  /*7c70*/  FFMA R8, R73.reuse, R81, R8 ;  /* 0x0000005149087223 */ /* 0x040fe20000000008 */
[----:B------:R-:W-:Y:S01]  /*7c80*/  F2FP.F16.E4M3.UNPACK_B R126, R149 ;  /* 0x00000095ff7e723e */ /* 0x000fe200020006ff */
[----:B------:R-:W-:Y:S01]  /*7c90*/  FFMA R9, R73, R82, R9 ;  /* 0x0000005249097223 */ /* 0x000fe20000000009 */
[----:B------:R-:W-:Y:S01]  /*7ca0*/  HADD2.F32 R84, -RZ, R84.H1_H1 ;  /* 0x30000054ff547230 */ /* 0x000fe20000004100 */
[----:B------:R-:W-:Y:S01]  /*7cb0*/  F2FP.SATFINITE.E4M3.F32.PACK_AB_MERGE_C R157, R11, R6, RZ ;  /* 0x000000060b9d723e */ /* 0x000fe200048070ff */
[C---:B------:R-:W-:Y:S01]  /*7cc0*/  FMUL R10, R70.reuse, R14 ;  /* 0x0000000e460a7220 */ /* 0x040fe20000400000 */
[----:B------:R-:W-:Y:S02]  /*7cd0*/  HADD2.F32 R125, -RZ, R126.H0_H0 ;  /* 0x2000007eff7d7230 */ /* 0x000fe40000004100 */
[C---:B------:R-:W-:Y:S01]  /*7ce0*/  FMUL R15, R70.reuse, R15 ;  /* 0x0000000f460f7220 */ /* 0x040fe20000400000 */
[----:B------:R-:W-:Y:S01]  /*7cf0*/  HADD2.F32 R87, -RZ, R88.H0_H0 ;  /* 0x20000058ff577230 */ /* 0x000fe20000004100 */
[----:B------:R-:W-:Y:S01]  /*7d00*/  F2FP.SATFINITE.E4M3.F32.PACK_AB_MERGE_C R157, R5, R4, R157 ;  /* 0x00000004059d723e */ /* 0x000fe2000480709d */
[C---:B------:R-:W-:Y:S01]  /*7d10*/  FFMA R10, R73.reuse, R83, R10 ;  /* 0x00000053490a7223 */ /* 0x040fe2000000000a */
[C---:B------:R-:W-:Y:S01]  /*7d20*/  FFMA R15, R73.reuse, R84, R15 ;  /* 0x00000054490f7223 */ /* 0x040fe2000000000f */
[C---:B------:R-:W-:Y:S01]  /*7d30*/  FFMA R12, R73.reuse, R85, R12 ;  /* 0x00000055490c7223 */ /* 0x040fe2000000000c */
[----:B------:R-:W-:Y:S01]  /*7d40*/  F2FP.F16.E4M3.UNPACK_B R128, R149.H1 ;  /* 0x00000095ff80723e */ /* 0x000fe200030006ff */
[----:B------:R-:W-:Y:S01]  /*7d50*/  FFMA R13, R73, R86, R13 ;  /* 0x00000056490d7223 */ /* 0x000fe2000000000d */
[----:B------:R-:W-:Y:S01]  /*7d60*/  HADD2.F32 R126, -RZ, R126.H1_H1 ;  /* 0x3000007eff7e7230 */ /* 0x000fe20000004100 */
[----:B------:R-:W-:Y:S01]  /*7d70*/  F2FP.SATFINITE.E4M3.F32.PACK_AB_MERGE_C R158, R15, R10, RZ ;  /* 0x0000000a0f9e723e */ /* 0x000fe200048070ff */
[----:B------:R-:W-:Y:S02]  /*7d80*/  HADD2.F32 R88, -RZ, R88.H1_H1 ;  /* 0x30000058ff587230 */ /* 0x000fe40000004100 */
[C---:B------:R-:W-:Y:S01]  /*7d90*/  FMUL R14, R70.reuse, R18 ;  /* 0x00000012460e7220 */ /* 0x040fe20000400000 */
[C---:B------:R-:W-:Y:S01]  /*7da0*/  FMUL R19, R70.reuse, R19 ;  /* 0x0000001346137220 */ /* 0x040fe20000400000 */
[----:B------:R-:W-:Y:S01]  /*7db0*/  F2FP.SATFINITE.E4M3.F32.PACK_AB_MERGE_C R158, R9, R8, R158 ;  /* 0x00000008099e723e */ /* 0x000fe2000480709e */
[--C-:B------:R-:W-:Y:S02]  /*7dc0*/  HADD2.F32 R91, -RZ, R92.reuse.H0_H0 ;  /* 0x2000005cff5b7230 */ /* 0x100fe40000004100 */
        /* <DEDUP_REMOVED lines=10> */
[----:B------:R-:W-:Y:S01]  /*7e70*/  F2FP.SATFINITE.E4M3.F32.PACK_AB_MERGE_C R159, R13, R12, R159 ;  /* 0x0000000c0d9f723e */ /* 0x000fe2000480709f */
[----:B------:R-:W-:Y:S02]  /*7e80*/  HADD2.F32 R95, -RZ, R96.H0_H0 ;  /* 0x20000060ff5f7230 */ /* 0x000fe40000004100 */
[C---:B------:R-:W-:Y:S01]  /*7e90*/  FFMA R18, R73.reuse, R91, R18 ;  /* 0x0000005b49127223 */ /* 0x040fe20000000012 */
[C---:B------:R-:W-:Y:S01]  /*7ea0*/  FFMA R23, R73.reuse, R92, R23 ;  /* 0x0000005c49177223 */ /* 0x040fe20000000017 */
[C---:B------:R-:W-:Y:S01]  /*7eb0*/  FFMA R20, R73.reuse, R93, R20 ;  /* 0x0000005d49147223 */ /* 0x040fe20000000014 */
[----:B------:R-:W-:Y:S01]  /*7ec0*/  F2FP.F16.E4M3.UNPACK_B R132, R150.H1 ;  /* 0x00000096ff84723e */ /* 0x000fe200030006ff */
[----:B------:R1:W-:Y:S01]  /*7ed0*/  STS.128 [R165+UR49+0x4200], R156 ;  /* 0x0042009ca5007988 */ /* 0x0003e20008000c31 */
[----:B------:R-:W-:Y:S01]  /*7ee0*/  FFMA R21, R73, R94, R21 ;  /* 0x0000005e49157223 */ /* 0x000fe20000000015 */
[----:B------:R-:W-:Y:S01]  /*7ef0*/  F2FP.SATFINITE.E4M3.F32.PACK_AB_MERGE_C R180, R23, R18, RZ ;  /* 0x0000001217b4723e */ /* 0x000fe200048070ff */
[----:B------:R-:W-:Y:S02]  /*7f00*/  HADD2.F32 R130, -RZ, R130.H1_H1 ;  /* 0x30000082ff827230 */ /* 0x000fe40000004100 */
[C---:B------:R-:W-:Y:S01]  /*7f10*/  FMUL R22, R70.reuse, R26 ;  /* 0x0000001a46167220 */ /* 0x040fe20000400000 */
[----:B------:R-:W-:Y:S02]  /*7f20*/  HADD2.F32 R96, -RZ, R96.H1_H1 ;  /* 0x30000060ff607230 */ /* 0x000fe40000004100 */
[C---:B------:R-:W-:Y:S01]  /*7f30*/  FMUL R27, R70.reuse, R27 ;  /* 0x0000001b461b7220 */ /* 0x040fe20000400000 */
[----:B------:R-:W-:Y:S02]  /*7f40*/  HADD2.F32 R99, -RZ, R100.H0_H0 ;  /* 0x20000064ff637230 */ /* 0x000fe40000004100 */
[C---:B------:R-:W-:Y:S01]  /*7f50*/  FFMA R22, R73.reuse, R95, R22 ;  /* 0x0000005f49167223 */ /* 0x040fe20000000016 */
[----:B------:R-:W-:Y:S01]  /*7f60*/  F2FP.F16.E4M3.UNPACK_B R134, R151 ;  /* 0x00000097ff86723e */ /* 0x000fe200020006ff */
        /* <DEDUP_REMOVED lines=8> */
[----:B------:R-:W-:Y:S02]  /*7ff0*/  HADD2.F32 R100, -RZ, R100.H1_H1 ;  /* 0x30000064ff647230 */ /* 0x000fe40000004100 */
[----:B------:R-:W-:Y:S01]  /*8000*/  FMUL R31, R70, R31 ;  /* 0x0000001f461f7220 */ /* 0x000fe20000400000 */
[--C-:B------:R-:W-:Y:S02]  /*8010*/  HADD2.F32 R103, -RZ, R104.reuse.H0_H0 ;  /* 0x20000068ff677230 */ /* 0x100fe40000004100 */
[C---:B------:R-:W-:Y:S01]  /*8020*/  FFMA R26, R73.reuse, R99, R26 ;  /* 0x00000063491a7223 */ /* 0x040fe2000000001a */
[----:B------:R-:W-:Y:S01]  /*8030*/  ISETP.NE.AND P0, PT, R168, RZ, PT ;  /* 0x000000ffa800720c */ /* 0x000fe20003f05270 */
[C---:B------:R-:W-:Y:S01]  /*8040*/  FFMA R31, R73.reuse, R100, R31 ;  /* 0x00000064491f7223 */ /* 0x040fe2000000001f */
[C---:B------:R-:W-:Y:S01]  /*8050*/  FFMA R28, R73.reuse, R101, R28 ;  /* 0x00000065491c7223 */ /* 0x040fe2000000001c */
[----:B------:R-:W-:Y:S01]  /*8060*/  LEA R197, R162, UR49, 0x3 ;  /* 0x00000031a2c57c11 */ /* 0x000fe2000f8e18ff */
[----:B------:R-:W-:Y:S01]  /*8070*/  FFMA R29, R73, R102, R29 ;  /* 0x00000066491d7223 */ /* 0x000fe2000000001d */
[----:B------:R-:W-:Y:S01]  /*8080*/  HADD2.F32 R104, -RZ, R104.H1_H1 ;  /* 0x30000068ff687230 */ /* 0x000fe20000004100 */
[----:B------:R-:W-:Y:S01]  /*8090*/  F2FP.SATFINITE.E4M3.F32.PACK_AB_MERGE_C R182, R31, R26, RZ ;  /* 0x0000001a1fb6723e */ /* 0x000fe200048070ff */
[C---:B------:R-:W-:Y:S01]  /*80a0*/  FMUL R30, R70.reuse, R34 ;  /* 0x00000022461e7220 */ /* 0x040fe20000400000 */
[C---:B------:R-:W-:Y:S01]  /*80b0*/  FMUL R35, R70.reuse, R35 ;  /* 0x0000002346237220 */ /* 0x040fe20000400000 */
[--C-:B------:R-:W-:Y:S01]  /*80c0*/  HADD2.F32 R107, -RZ, R108.reuse.H0_H0 ;  /* 0x2000006cff6b7230 */ /* 0x100fe20000004100 */
[----:B-1----:R-:W-:Y:S01]  /*80d0*/  F2FP.SATFINITE.E4M3.F32.PACK_AB_MERGE_C R156, R17, R16, R180 ;  /* 0x00000010119c723e */ /* 0x002fe200048070b4 */
[----:B------:R-:W-:Y:S01]  /*80e0*/  FFMA R30, R73, R103, R30 ;  /* 0x00000067491e7223 */ /* 0x000fe2000000001e */
[----:B------:R-:W-:Y:S01]  /*80f0*/  F2FP.SATFINITE.E4M3.F32.PACK_AB_MERGE_C R157, R21, R20, R181 ;  /* 0x00000014159d723e */ /* 0x000fe200048070b5 */
[----:B------:R-:W-:Y:S01]  /*8100*/  FFMA R35, R73, R104, R35 ;  /* 0x0000006849237223 */ /* 0x000fe20000000023 */
[----:B------:R-:W-:Y:S01]  /*8110*/  F2FP.SATFINITE.E4M3.F32.PACK_AB_MERGE_C R158, R25, R24, R182 ;  /* 0x00000018199e723e */ /* 0x000fe200048070b6 */
[----:B------:R-:W-:Y:S01]  /*8120*/  FFMA R32, R73, R105, R32 ;  /* 0x0000006949207223 */ /* 0x000fe20000000020 */
[----:B------:R-:W-:Y:S01]  /*8130*/  IADD3 R180, PT, PT, R177, R190, RZ ;  /* 0x000000beb1b47210 */ /* 0x000fe20007ffe0ff */
[----:B------:R-:W-:Y:S01]  /*8140*/  FFMA R33, R73, R106, R33 ;  /* 0x0000006a49217223 */ /* 0x000fe20000000021 */
[----:B------:R-:W-:Y:S01]  /*8150*/  IADD3 R181, PT, PT, R177, R196, RZ ;  /* 0x000000c4b1b57210 */ /* 0x000fe20007ffe0ff */
[----:B------:R-:W-:Y:S01]  /*8160*/  HADD2.F32 R108, -RZ, R108.H1_H1 ;  /* 0x3000006cff6c7230 */ /* 0x000fe20000004100 */
[----:B------:R-:W-:Y:S01]  /*8170*/  IADD3 R182, PT, PT, R191, R180, RZ ;  /* 0x000000b4bfb67210 */ /* 0x000fe20007ffe0ff */
[C---:B------:R-:W-:Y:S01]  /*8180*/  FMUL R34, R70.reuse, R38 ;  /* 0x0000002646227220 */ /* 0x040fe20000400000 */
[----:B------:R-:W-:Y:S01]  /*8190*/  F2FP.SATFINITE.E4M3.F32.PACK_AB_MERGE_C R159, R35, R30, RZ ;  /* 0x0000001e239f723e */ /* 0x000fe200048070ff */
[C---:B------:R-:W-:Y:S01]  /*81a0*/  FMUL R39, R70.reuse, R39 ;  /* 0x0000002746277220 */ /* 0x040fe20000400000 */
[--C-:B------:R-:W-:Y:S02]  /*81b0*/  HADD2.F32 R111, -RZ, R112.reuse.H0_H0 ;  /* 0x20000070ff6f7230 */ /* 0x100fe40000004100 */
[----:B------:R-:W-:Y:S01]  /*81c0*/  FFMA R34, R73, R107, R34 ;  /* 0x0000006b49227223 */ /* 0x000fe20000000022 */
[----:B------:R-:W-:Y:S01]  /*81d0*/  F2FP.SATFINITE.E4M3.F32.PACK_AB_MERGE_C R159, R29, R28, R159 ;  /* 0x0000001c1d9f723e */ /* 0x000fe2000480709f */
[C---:B------:R-:W-:Y:S01]  /*81e0*/  FFMA R39, R73.reuse, R108, R39 ;  /* 0x0000006c49277223 */ /* 0x040fe20000000027 */
[C---:B------:R-:W-:Y:S01]  /*81f0*/  FFMA R36, R73.reuse, R109, R36 ;  /* 0x0000006d49247223 */ /* 0x040fe20000000024 */
[----:B------:R-:W-:Y:S01]  /*8200*/  FFMA R37, R73, R110, R37 ;  /* 0x0000006e49257223 */ /* 0x000fe20000000025 */
[----:B------:R-:W-:Y:S01]  /*8210*/  HADD2.F32 R112, -RZ, R112.H1_H1 ;  /* 0x30000070ff707230 */ /* 0x000fe20000004100 */
[----:B------:R1:W-:Y:S01]  /*8220*/  STS.128 [R180+0x4010], R156 ;  /* 0x0040109cb4007388 */ /* 0x0003e20000000c00 */
[----:B------:R-:W-:Y:S01]  /*8230*/  F2FP.SATFINITE.E4M3.F32.PACK_AB_MERGE_C R184, R39, R34, RZ ;  /* 0x0000002227b8723e */ /* 0x000fe200048070ff */
[C---:B------:R-:W-:Y:S01]  /*8240*/  FMUL R38, R70.reuse, R42 ;  /* 0x0000002a46267220 */ /* 0x040fe20000400000 */
[C---:B------:R-:W-:Y:S01]  /*8250*/  FMUL R43, R70.reuse, R43 ;  /* 0x0000002b462b7220 */ /* 0x040fe20000400000 */
[--C-:B------:R-:W-:Y:S01]  /*8260*/  HADD2.F32 R115, -RZ, R116.reuse.H0_H0 ;  /* 0x20000074ff737230 */ /* 0x100fe20000004100 */
[----:B------:R-:W-:Y:S01]  /*8270*/  F2FP.SATFINITE.E4M3.F32.PACK_AB_MERGE_C R184, R33, R32, R184 ;  /* 0x0000002021b8723e */ /* 0x000fe200048070b8 */
[C---:B------:R-:W-:Y:S01]  /*8280*/  FFMA R38, R73.reuse, R111, R38 ;  /* 0x0000006f49267223 */ /* 0x040fe20000000026 */
[C---:B------:R-:W-:Y:S01]  /*8290*/  FFMA R43, R73.reuse, R112, R43 ;  /* 0x00000070492b7223 */ /* 0x040fe2000000002b */
[C---:B------:R-:W-:Y:S01]  /*82a0*/  FFMA R40, R73.reuse, R113, R40 ;  /* 0x0000007149287223 */ /* 0x040fe20000000028 */
[----:B------:R-:W-:Y:S01]  /*82b0*/  FFMA R41, R73, R114, R41 ;  /* 0x0000007249297223 */ /* 0x000fe20000000029 */
[----:B------:R-:W-:Y:S02]  /*82c0*/  HADD2.F32 R116, -RZ, R116.H1_H1 ;  /* 0x30000074ff747230 */ /* 0x000fe40000004100 */
        /* <DEDUP_REMOVED lines=8> */
[C---:B------:R-:W-:Y:S01]  /*8350*/  FFMA R45, R73.reuse, R118, R45 ;  /* 0x00000076492d7223 */ /* 0x040fe2000000002d */
[----:B------:R-:W-:Y:S02]  /*8360*/  HADD2.F32 R120, -RZ, R120.H1_H1 ;  /* 0x30000078ff787230 */ /* 0x000fe40000004100 */
[C---:B------:R-:W-:Y:S01]  /*8370*/  FMUL R46, R70.reuse, R50 ;  /* 0x00000032462e7220 */ /* 0x040fe20000400000 */
[C---:B------:R-:W-:Y:S01]  /*8380*/  FMUL R51, R70.reuse, R51 ;  /* 0x0000003346337220 */ /* 0x040fe20000400000 */
[--C-:B------:R-:W-:Y:S02]  /*8390*/  HADD2.F32 R123, -RZ, R124.reuse.H0_H0 ;  /* 0x2000007cff7b7230 */ /* 0x100fe40000004100 */
[C---:B------:R-:W-:Y:S01]  /*83a0*/  FMUL R50, R70.reuse, R54 ;  /* 0x0000003646327220 */ /* 0x040fe20000400000 */
[C---:B------:R-:W-:Y:S01]  /*83b0*/  FFMA R46, R73.reuse, R119, R46 ;  /* 0x00000077492e7223 */ /* 0x040fe2000000002e */
[----:B------:R-:W-:Y:S02]  /*83c0*/  HADD2.F32 R124, -RZ, R124.H1_H1 ;  /* 0x3000007cff7c7230 */ /* 0x000fe40000004100 */
[C---:B------:R-:W-:Y:S01]  /*83d0*/  FFMA R51, R73.reuse, R120, R51 ;  /* 0x0000007849337223 */ /* 0x040fe20000000033 */
[C---:B------:R-:W-:Y:S01]  /*83e0*/  FMUL R55, R70.reuse, R55 ;  /* 0x0000003746377220 */ /* 0x040fe20000400000 */
[C---:B------:R-:W-:Y:S01]  /*83f0*/  FFMA R48, R73.reuse, R121, R48 ;  /* 0x0000007949307223 */ /* 0x040fe20000000030 */
[C---:B------:R-:W-:Y:S01]  /*8400*/  FFMA R49, R73.reuse, R122, R49 ;  /* 0x0000007a49317223 */ /* 0x040fe20000000031 */
[--C-:B------:R-:W-:Y:S02]  /*8410*/  HADD2.F32 R127, -RZ, R128.reuse.H0_H0 ;  /* 0x20000080ff7f7230 */ /* 0x100fe40000004100 */
[C---:B------:R-:W-:Y:S01]  /*8420*/  FFMA R50, R73.reuse, R123, R50 ;  /* 0x0000007b49327223 */ /* 0x040fe20000000032 */
[----:B------:R-:W-:Y:S02]  /*8430*/  HADD2.F32 R128, -RZ, R128.H1_H1 ;  /* 0x30000080ff807230 */ /* 0x000fe40000004100 */
[C---:B------:R-:W-:Y:S01]  /*8440*/  FMUL R54, R70.reuse, R58 ;  /* 0x0000003a46367220 */ /* 0x040fe20000400000 */
        /* <DEDUP_REMOVED lines=16> */
[----:B------:R-:W-:Y:S01]  /*8550*/  FFMA R63, R73, R132, R63 ;  /* 0x00000084493f7223 */ /* 0x000fe2000000003f */
[----:B------:R-:W-:Y:S01]  /*8560*/  FMUL R67, R70, R67 ;  /* 0x0000004346437220 */ /* 0x000fe20000400000 */
[----:B------:R-:W-:Y:S01]  /*8570*/  F2FP.SATFINITE.E4M3.F32.PACK_AB_MERGE_C R186, R47, R42, RZ ;  /* 0x0000002a2fba723e */ /* 0x000fe200048070ff */
[----:B------:R-:W-:Y:S01]  /*8580*/  FFMA R60, R73, R133, R60 ;  /* 0x00000085493c7223 */ /* 0x000fe2000000003c */
[----:B------:R-:W-:Y:S01]  /*8590*/  F2FP.SATFINITE.E4M3.F32.PACK_AB_MERGE_C R187, R51, R46, RZ ;  /* 0x0000002e33bb723e */ /* 0x000fe200048070ff */
[C---:B------:R-:W-:Y:S01]  /*85a0*/  FFMA R61, R73.reuse, R134, R61 ;  /* 0x00000086493d7223 */ /* 0x040fe2000000003d */
[C---:B------:R-:W-:Y:S01]  /*85b0*/  FFMA R62, R73.reuse, R75, R62 ;  /* 0x0000004b493e7223 */ /* 0x040fe2000000003e */
[----:B------:R-:W-:Y:S01]  /*85c0*/  FFMA R67, R73, R72, R67 ;  /* 0x0000004849437223 */ /* 0x000fe20000000043 */
[----:B------:R-:W-:Y:S02]  /*85d0*/  F2FP.SATFINITE.E4M3.F32.PACK_AB_MERGE_C R186, R41, R40, R186 ;  /* 0x0000002829ba723e */ /* 0x000fe400048070ba */
[----:B------:R-:W-:Y:S02]  /*85e0*/  F2FP.SATFINITE.E4M3.F32.PACK_AB_MERGE_C R187, R45, R44, R187 ;  /* 0x0000002c2dbb723e */ /* 0x000fe400048070bb */
[----:B------:R-:W-:Y:S02]  /*85f0*/  F2FP.SATFINITE.E4M3.F32.PACK_AB_MERGE_C R192, R55, R50, RZ ;  /* 0x0000003237c0723e */ /* 0x000fe400048070ff */
[----:B------:R-:W-:Y:S01]  /*8600*/  F2FP.SATFINITE.E4M3.F32.PACK_AB_MERGE_C R193, R59, R54, RZ ;  /* 0x000000363bc1723e */ /* 0x000fe200048070ff */
[----:B------:R1:W-:Y:S01]  /*8610*/  STS.128 [R181+0x4020], R184 ;  /* 0x004020b8b5007388 */ /* 0x0003e20000000c00 */
[----:B------:R-:W-:Y:S02]  /*8620*/  F2FP.SATFINITE.E4M3.F32.PACK_AB_MERGE_C R194, R63, R58, RZ ;  /* 0x0000003a3fc2723e */ /* 0x000fe400048070ff */
[----:B------:R-:W-:Y:S02]  /*8630*/  F2FP.SATFINITE.E4M3.F32.PACK_AB_MERGE_C R195, R67, R62, RZ ;  /* 0x0000003e43c3723e */ /* 0x000fe400048070ff */
[----:B------:R-:W-:Y:S02]  /*8640*/  F2FP.SATFINITE.E4M3.F32.PACK_AB_MERGE_C R192, R49, R48, R192 ;  /* 0x0000003031c0723e */ /* 0x000fe400048070c0 */
[----:B------:R-:W-:Y:S02]  /*8650*/  F2FP.SATFINITE.E4M3.F32.PACK_AB_MERGE_C R193, R53, R52, R193 ;  /* 0x0000003435c1723e */ /* 0x000fe400048070c1 */
[----:B------:R-:W-:Y:S02]  /*8660*/  F2FP.SATFINITE.E4M3.F32.PACK_AB_MERGE_C R194, R57, R56, R194 ;  /* 0x0000003839c2723e */ /* 0x000fe400048070c2 */
[----:B------:R-:W-:Y:S02]  /*8670*/  F2FP.SATFINITE.E4M3.F32.PACK_AB_MERGE_C R195, R61, R60, R195 ;  /* 0x0000003c3dc3723e */ /* 0x000fe400048070c3 */
[----:B------:R-:W-:Y:S03]  /*8680*/  @P6 SHF.L.U32 R198, R161, 0x1f, RZ ;  /* 0x0000001fa1c66819 */ /* 0x000fe600000006ff */
[----:B------:R1:W-:Y:S01]  /*8690*/  STS.128 [R182+0x4010], R192 ;  /* 0x004010c0b6007388 */ /* 0x0003e20000000c00 */
[----:B------:R-:W-:Y:S01]  /*86a0*/  @!PT LDS RZ, [RZ] ;  /* 0x00000000fffff984 */ /* 0x000fe20000000800 */
[----:B------:R-:W-:Y:S01]  /*86b0*/  @!PT LDS RZ, [RZ] ;  /* 0x00000000fffff984 */ /* 0x000fe20000000800 */
[----:B------:R-:W-:Y:S01]  /*86c0*/  @!PT LDS RZ, [RZ] ;  /* 0x00000000fffff984 */ /* 0x000fe20000000800 */
[----:B------:R-:W-:Y:S01]  /*86d0*/  @!PT LDS RZ, [RZ] ;  /* 0x00000000fffff984 */ /* 0x000fe20000000800 */
[----:B------:R2:W-:Y:S07]  /*86e0*/  MEMBAR.ALL.CTA ;  /* 0x0000000000007992 */ /* 0x0005ee0000008000 */
[----:B--2---:R-:W2:Y:S02]  /*86f0*/  FENCE.VIEW.ASYNC.S ;  /* 0x00000000000073c6 */ /* 0x004ea40000000000 */
[----:B--2---:R-:W-:Y:S06]  /*8700*/  BAR.SYNC.DEFER_BLOCKING 0x1, 0x80 ;  /* 0x0042000000007b1d */ /* 0x004fec0000010000 */
[----:B------:R-:W-:Y:S05]  /*8710*/  @P0 BRA `(.L_x_97) ;  /* 0x0000000000280947 */ /* 0x000fea0003800000 */
[----:B------:R-:W2:Y:S01]  /*8720*/  LDCU.64 UR6, c[0x0][0x348] ;  /* 0x00006900ff0677ac */ /* 0x000ea20008000a00 */
[----:B------:R-:W-:Y:S01]  /*8730*/  UIADD3 UR4, UPT, UPT, UR49, 0x4200, URZ ;  /* 0x0000420031047890 */ /* 0x000fe2000fffe0ff */
[----:B------:R-:W-:Y:S05]  /*8740*/  UMOV UR41, UR50 ;  /* 0x0000003200297c82 */ /* 0x000fea0008000000 */
[----:B------:R-:W-:Y:S04]  /*8750*/  MOV R178, UR4 ;  /* 0x0000000400b27c02 */ /* 0x000fe80008000f00 */
[----:B------:R-:W-:Y:S01]  /*8760*/  R2UR UR40, R178 ;  /* 0x00000000b22872ca */ /* 0x000fe200000e0000 */
[----:B--2---:R-:W-:Y:S04]  /*8770*/  UIADD3 UR4, UP0, UPT, UR6, 0x780, URZ ;  /* 0x0000078006047890 */ /* 0x004fe8000ff1e0ff */
[----:B------:R-:W-:Y:S09]  /*8780*/  UIADD3.X UR5, UPT, UPT, URZ, UR7, URZ, UP0, !UPT ;  /* 0x00000007ff057290 */ /* 0x000ff200087fe4ff */
[----:B------:R2:W-:Y:S01]  /*8790*/  UTMASTG.5D [UR40], [UR4] ;  /* 0x00000028040073b5 */ /* 0x0005e20008020000 */
[----:B------:R0:W-:Y:S01]  /*87a0*/  UTMACMDFLUSH ;  /* 0x00000000000079b7 */ /* 0x0001e20000000000 */
[----:B--2---:R-:W-:Y:S04]  /*87b0*/  DEPBAR.LE SB0, 0x1 ;  /* 0x000080400000791a */ /* 0x004fe80000000000 */
.L_x_97:
[----:B------:R-:W-:Y:S05]  /*87c0*/  BSYNC.RECONVERGENT B0 ;  /* 0x0000000000007941 */ /* 0x000fea0003800200 */
.L_x_96:
[----:B------:R-:W-:Y:S06]  /*87d0*/  BAR.SYNC.DEFER_BLOCKING 0x1, 0x80 ;  /* 0x0042000000007b1d */ /* 0x000fec0000010000 */
[----:B------:R-:W2:Y:S01]  /*87e0*/  @P6 SYNCS.PHASECHK.TRANS64.TRYWAIT P0, [R197+URZ+0xc0], R198 ;  /* 0x0000c0c6c50065a7 */ /* 0x000ea200080011ff */
[----:B------:R-:W-:Y:S01]  /*87f0*/  BSSY B1, `(.L_x_98) ;  /* 0x0000023000017945 */ /* 0x000fe20003800000 */
[----:B--2---:R-:W-:Y:S03]  /*8800*/  @P6 SEL R188, RZ, 0x1, !P0 ;  /* 0x00000001ffbc6807 */ /* 0x004fe60004000000 */
[----:B------:R-:W-:Y:S05]  /*8810*/  @!P6 BRA `(.L_x_99) ;  /* 0x000000000080e947 */ /* 0x000fea0003800000 */
[----:B------:R-:W-:Y:S01]  /*8820*/  ISETP.NE.AND P1, PT, R189, RZ, PT ;  /* 0x000000ffbd00720c */ /* 0x000fe20003f25270 */
[----:B------:R-:W2:Y:S01]  /*8830*/  S2R R0, SR_CgaCtaId ;  /* 0x0000000000007919 */ /* 0x000ea20000008800 */
[----:B------:R-:W-:Y:S01]  /*8840*/  ISETP.NE.AND P0, PT, R188, RZ, PT ;  /* 0x000000ffbc00720c */ /* 0x000fe20003f05270 */
[----:B------:R-:W-:Y:S10]  /*8850*/  BSSY B0, `(.L_x_100) ;  /* 0x0000009000007945 */ /* 0x000ff40003800000 */
[----:B------:R-:W-:Y:S04]  /*8860*/  @P1 IMAD R3, R162, 0x2000, R177 ;  /* 0x00002000a2031824 */ /* 0x000fe800078e02b1 */
[C---:B------:R-:W-:Y:S01]  /*8870*/  @P1 IMAD.IADD R190, R3.reuse, 0x1, R190 ;  /* 0x0000000103be1824 */ /* 0x040fe200078e02be */
[----:B------:R-:W-:Y:S03]  /*8880*/  @P1 IADD3 R196, PT, PT, R3, R196, RZ ;  /* 0x000000c403c41210 */ /* 0x000fe60007ffe0ff */
[----:B------:R-:W-:Y:S01]  /*8890*/  @P1 IMAD.IADD R191, R191, 0x1, R190 ;  /* 0x00000001bfbf1824 */ /* 0x000fe200078e02be */
[----:B------:R-:W-:Y:S06]  /*88a0*/  @P0 BRA `(.L_x_101) ;  /* 0x00000000000c0947 */ /* 0x000fec0003800000 */
[----:B------:R-:W-:Y:S04]  /*88b0*/  SHF.L.U32 R2, R161, 0x1f, RZ ;  /* 0x0000001fa1027819 */ /* 0x000fe800000006ff */
[----:B------:R-:W3:Y:S02]  /*88c0*/  SYNCS.PHASECHK.TRANS64.TRYWAIT P0, [R197+URZ+0xc0], R2 ;  /* 0x0000c002c50075a7 */ /* 0x000ee400080011ff */
[----:B---3--:R-:W-:Y:S05]  /*88d0*/  @!P0 BRA `(.L_x_102) ;  /* 0x0000002000148947 */ /* 0x008fea0003800000 */
.L_x_101:
[----:B------:R-:W-:Y:S05]  /*88e0*/  BSYNC B0 ;  /* 0x0000000000007941 */ /* 0x000fea0003800000 */
.L_x_100:
[----:B------:R-:W-:Y:S01]  /*88f0*/  ISETP.NE.AND P0, PT, R189, RZ, PT ;  /* 0x000000ffbd00720c */ /* 0x000fe20003f05270 */
[----:B---3--:R-:W-:Y:S02]  /*8900*/  VIADD R197, R197, 0xd0 ;  /* 0x000000d0c5c57836 */ /* 0x008fe40000000000 */
[----:B------:R-:W-:Y:S03]  /*8910*/  VIADD R162, R162, 0x1 ;  /* 0x00000001a2a27836 */ /* 0x000fe60000000000 */
[----:B--2---:R-:W-:Y:S07]  /*8920*/  PRMT R0, R0, 0x654, R197 ;  /* 0x0000065400007816 */ /* 0x004fee00000000c5 */
[----:B------:R2:W3:Y:S04]  /*8930*/  @P0 LDS.128 R136, [R3] ;  /* 0x0000000003880984 */ /* 0x0004e80000000c00 */
[----:B------:R2:W4:Y:S04]  /*8940*/  @P0 LDS.128 R140, [R190+0x10] ;  /* 0x00001000be8c0984 */ /* 0x0005280000000c00 */
        /* <DEDUP_REMOVED lines=9> */
[----:B------:R-:W-:Y:S01]  /*89e0*/  SEL R162, R162, RZ, P0 ;  /* 0x000000ffa2a27207 */ /* 0x000fe20000000000 */
[----:B-----5:R5:W-:Y:S02]  /*89f0*/  SYNCS.ARRIVE.TRANS64.RED.A1T0 RZ, [R0+URZ], RZ ;  /* 0x000000ff00ff79a7 */ /* 0x020be400081004ff */
[----:B-----5:R-:W-:Y:S04]  /*8a00*/  SEL R0, RZ, 0x1, P0 ;  /* 0x00000001ff007807 */ /* 0x020fe80000000000 */
[----:B--234-:R-:W-:Y:S02]  /*8a10*/  LOP3.LUT R161, R161, R0, RZ, 0x3c, !PT ;  /* 0x00000000a1a17212 */ /* 0x01cfe400078e3cff */
.L_x_99:
[----:B------:R-:W-:Y:S05]  /*8a20*/  BSYNC B1 ;  /* 0x0000000000017941 */ /* 0x000fea0003800000 */
.L_x_98:
[----:B------:R-:W-:Y:S05]  /*8a30*/  VIADD R3, R71, 0x40 ;  /* 0x0000004047037836 */ /* 0x000fea0000000000 */
[----:B------:R-:W-:Y:S04]  /*8a40*/  SHF.R.U32.HI R3, RZ, 0x15, R3 ;  /* 0x00000015ff037819 */ /* 0x000fe80000011603 */
[----:B------:R-:W-:Y:S11]  /*8a50*/  LOP3.LUT P0, RZ, R3, 0x3, R170, 0x48, !PT ;  /* 0x0000000303ff7812 */ /* 0x000ff600078048aa */
[----:B------:R-:W-:Y:S02]  /*8a60*/  @!UPT UIADD3 URZ, UPT, UPT, URZ, URZ, URZ ;  /* 0x000000fffffff290 */ /* 0x000fe4000fffe0ff */
[----:B------:R-:W-:Y:S05]  /*8a70*/  @!P0 BRA `(.L_x_103) ;  /* 0x0000000000408947 */ /* 0x000fea0003800000 */
[----:B------:R-:W2:Y:S01]  /*8a80*/  LDCU.64 UR8, c[0x4][0x70] ;  /* 0x01000e00ff0877ac */ /* 0x000ea20008000a00 */
[----:B------:R-:W-:Y:S01]  /*8a90*/  MOV R3, 0x0 ;  /* 0x0000000000037802 */ /* 0x000fe20000000f00 */
[----:B------:R-:W-:Y:S02]  /*8aa0*/  HFMA2 R12, -RZ, RZ, 0, 5.9604644775390625e-08 ;  /* 0x00000001ff0c7431 */ /* 0x000fe400000001ff */
[----:B------:R-:W-:Y:S02]  /*8ab0*/  IMAD.MOV.U32 R8, RZ, RZ, 0x192 ;  /* 0x00000192ff087424 */ /* 0x000fe400078e00ff */
[----:B------:R-:W-:Y:S01]  /*8ac0*/  IMAD.MOV.U32 R13, RZ, RZ, RZ ;  /* 0x000000ffff0d7224 */ /* 0x000fe200078e00ff */
[----:B------:R-:W3:Y:S01]  /*8ad0*/  LDCU.64 UR6, c[0x4][0x78] ;  /* 0x01000f00ff0677ac */ /* 0x000ee20008000a00 */
[----:B------:R-:W4:Y:S01]  /*8ae0*/  LDC.64 R2, c[0x4][R3] ;  /* 0x0100000003027b82 */ /* 0x000f220000000a00 */
[----:B------:R-:W5:Y:S01]  /*8af0*/  LDCU.64 UR4, c[0x4][0x10] ;  /* 0x01000200ff0477ac */ /* 0x000f620008000a00 */
[----:B--2---:R-:W-:Y:S01]  /*8b00*/  MOV R5, UR9 ;  /* 0x0000000900057c02 */ /* 0x004fe20008000f00 */
[----:B------:R-:W-:Y:S01]  /*8b10*/  IMAD.U32 R4, RZ, RZ, UR8 ;  /* 0x00000008ff047e24 */ /* 0x000fe2000f8e00ff */
[----:B---3--:R-:W-:Y:S01]  /*8b20*/  MOV R7, UR7 ;  /* 0x0000000700077c02 */ /* 0x008fe20008000f00 */
[----:B------:R-:W-:Y:S01]  /*8b30*/  IMAD.U32 R6, RZ, RZ, UR6 ;  /* 0x00000006ff067e24 */ /* 0x000fe2000f8e00ff */
[----:B-----5:R-:W-:Y:S01]  /*8b40*/  MOV R11, UR5 ;  /* 0x00000005000b7c02 */ /* 0x020fe20008000f00 */
[----:B------:R-:W-:Y:S02]  /*8b50*/  IMAD.U32 R10, RZ, RZ, UR4 ;  /* 0x00000004ff0a7e24 */ /* 0x000fe4000f8e00ff */
[----:B------:R-:W-:Y:S07]  /*8b60*/  LEPC R20, `(.L_x_103) ;  /* 0x000000001014794e */ /* 0x000fee0000000000 */
[----:B-1--4-:R-:W-:Y:S05]  /*8b70*/  CALL.ABS.NOINC R2 ;  /* 0x0000000002007343 */ /* 0x012fea0003c00000 */
.L_x_103:
[----:B------:R-:W-:Y:S01]  /*8b80*/  ISETP.NE.AND P0, PT, R168, RZ, PT ;  /* 0x000000ffa800720c */ /* 0x000fe20003f05270 */
[----:B------:R-:W-:Y:S05]  /*8b90*/  WARPSYNC.ALL ;  /* 0x0000000000007948 */ /* 0x000fea0003800000 */
[----:B------:R-:W-:Y:S01]  /*8ba0*/  R2UR UR4, R71 ;  /* 0x00000000470472ca */ /* 0x000fe200000e0000 */
[----:B------:R-:W2:Y:S01]  /*8bb0*/  S2UR UR6, SR_CgaCtaId ;  /* 0x00000000000679c3 */ /* 0x000ea20000008800 */
[----:B------:R-:W-:Y:S01]  /*8bc0*/  F2FP.F16.E4M3.UNPACK_B R11, R137 ;  /* 0x00000089ff0b723e */ /* 0x000fe200020006ff */
[----:B------:R-:W-:Y:S01]  /*8bd0*/  BSSY.RECONVERGENT B0, `(.L_x_104) ;  /* 0x000011b000007945 */ /* 0x000fe20003800200 */
[----:B------:R-:W-:Y:S02]  /*8be0*/  F2FP.F16.E4M3.UNPACK_B R10, R138 ;  /* 0x0000008aff0a723e */ /* 0x000fe400020006ff */
[----:B------:R-:W-:Y:S01]  /*8bf0*/  F2FP.F16.E4M3.UNPACK_B R9, R139 ;  /* 0x0000008bff09723e */ /* 0x000fe200020006ff */
[--C-:B------:R-:W-:Y:S01]  /*8c00*/  HADD2.F32 R74, -RZ, R11.reuse.H0_H0 ;  /* 0x2000000bff4a7230 */ /* 0x100fe20000004100 */
[----:B------:R-:W-:Y:S01]  /*8c10*/  F2FP.F16.E4M3.UNPACK_B R8, R140 ;  /* 0x0000008cff08723e */ /* 0x000fe200020006ff */
[----:B------:R-:W-:Y:S01]  /*8c20*/  HADD2.F32 R76, -RZ, R11.H1_H1 ;  /* 0x3000000bff4c7230 */ /* 0x000fe20000004100 */
[----:B------:R-:W-:Y:S01]  /*8c30*/  F2FP.F16.E4M3.UNPACK_B R7, R141 ;  /* 0x0000008dff07723e */ /* 0x000fe200020006ff */
[--C-:B------:R-:W-:Y:S01]  /*8c40*/  HADD2.F32 R77, -RZ, R10.reuse.H0_H0 ;  /* 0x2000000aff4d7230 */ /* 0x100fe20000004100 */
[----:B------:R-:W-:Y:S01]  /*8c50*/  F2FP.F16.E4M3.UNPACK_B R6, R142 ;  /* 0x0000008eff06723e */ /* 0x000fe200020006ff */
[----:B------:R-:W-:Y:S01]  /*8c60*/  HADD2.F32 R80, -RZ, R10.H1_H1 ;  /* 0x3000000aff507230 */ /* 0x000fe20000004100 */
[----:B------:R-:W-:Y:S01]  /*8c70*/  F2FP.F16.E4M3.UNPACK_B R5, R143 ;  /* 0x0000008fff05723e */ /* 0x000fe200020006ff */
[--C-:B------:R-:W-:Y:S01]  /*8c80*/  HADD2.F32 R81, -RZ, R9.reuse.H0_H0 ;  /* 0x20000009ff517230 */ /* 0x100fe20000004100 */
[----:B-1----:R-:W-:Y:S01]  /*8c90*/  F2FP.F16.E4M3.UNPACK_B R4, R144 ;  /* 0x00000090ff04723e */ /* 0x002fe200020006ff */
[----:B------:R-:W-:Y:S01]  /*8ca0*/  HADD2.F32 R84, -RZ, R9.H1_H1 ;  /* 0x30000009ff547230 */ /* 0x000fe20000004100 */
[-C--:B------:R-:W-:Y:S01]  /*8cb0*/  F2FP.F16.E4M3.UNPACK_B R2, R136.reuse ;  /* 0x00000088ff02723e */ /* 0x080fe200020006ff */
[--C-:B------:R-:W-:Y:S01]  /*8cc0*/  HADD2.F32 R85, -RZ, R8.reuse.H0_H0 ;  /* 0x20000008ff557230 */ /* 0x100fe20000004100 */
[----:B------:R-:W-:Y:S01]  /*8cd0*/  F2FP.F16.E4M3.UNPACK_B R136, R136.H1 ;  /* 0x00000088ff88723e */ /* 0x000fe200030006ff */
[----:B------:R-:W-:Y:S01]  /*8ce0*/  HADD2.F32 R87, -RZ, R8.H1_H1 ;  /* 0x30000008ff577230 */ /* 0x000fe20000004100 */
[----:B------:R-:W-:Y:S01]  /*8cf0*/  F2FP.F16.E4M3.UNPACK_B R137, R137.H1 ;  /* 0x00000089ff89723e */ /* 0x000fe200030006ff */
[--C-:B------:R-:W-:Y:S01]  /*8d00*/  HADD2.F32 R90, -RZ, R7.reuse.H0_H0 ;  /* 0x20000007ff5a7230 */ /* 0x100fe20000004100 */
[----:B------:R-:W-:Y:S01]  /*8d10*/  F2FP.F16.E4M3.UNPACK_B R138, R138.H1 ;  /* 0x0000008aff8a723e */ /* 0x000fe200030006ff */
[----:B------:R-:W-:Y:S01]  /*8d20*/  HADD2.F32 R91, -RZ, R7.H1_H1 ;  /* 0x30000007ff5b7230 */ /* 0x000fe20000004100 */
[----:B------:R-:W-:Y:S01]  /*8d30*/  F2FP.F16.E4M3.UNPACK_B R139, R139.H1 ;  /* 0x0000008bff8b723e */ /* 0x000fe200030006ff */
[--C-:B------:R-:W-:Y:S01]  /*8d40*/  HADD2.F32 R94, -RZ, R6.reuse.H0_H0 ;  /* 0x20000006ff5e7230 */ /* 0x100fe20000004100 */
[----:B------:R-:W-:Y:S01]  /*8d50*/  R2UR UR5, R183 ;  /* 0x00000000b70572ca */ /* 0x000fe200000e0000 */
[----:B------:R-:W-:Y:S01]  /*8d60*/  HADD2.F32 R95, -RZ, R6.H1_H1 ;  /* 0x30000006ff5f7230 */ /* 0x000fe20000004100 */
        /* <DEDUP_REMOVED lines=9> */
[----:B------:R-:W1:Y:S01]  /*8e00*/  LDTM.x64 R4, tmem[UR4+0x40] ;  /* 0x00004004000479ee */ /* 0x000e620008340000 */
[--C-:B------:R-:W-:Y:S01]  /*8e10*/  HADD2.F32 R0, -RZ, R2.reuse.H0_H0 ;  /* 0x20000002ff007230 */ /* 0x100fe20000004100 */
[----:B------:R-:W-:Y:S01]  /*8e20*/  NOP ;  /* 0x0000000000007918 */ /* 0x000fe20000000000 */
[----:B------:R-:W-:Y:S01]  /*8e30*/  UIADD3 UR4, UPT, UPT, UR5, 0x110, URZ ;  /* 0x0000011005047890 */ /* 0x000fe2000fffe0ff */
[----:B------:R-:W-:Y:S01]  /*8e40*/  HADD2.F32 R2, -RZ, R2.H1_H1 ;  /* 0x30000002ff027230 */ /* 0x000fe20000004100 */
[----:B------:R-:W-:Y:S01]  /*8e50*/  F2FP.F16.E4M3.UNPACK_B R127, R150 ;  /* 0x00000096ff7f723e */ /* 0x000fe200020006ff */
[----:B------:R-:W-:Y:S01]  /*8e60*/  HADD2.F32 R78, -RZ, R137.H1_H1 ;  /* 0x30000089ff4e7230 */ /* 0x000fe20000004100 */
[----:B------:R-:W-:Y:S01]  /*8e70*/  F2FP.F16.E4M3.UNPACK_B R130, R151 ;  /* 0x00000097ff82723e */ /* 0x000fe200020006ff */
        /* <DEDUP_REMOVED lines=16> */
[----:B--2---:R-:W-:Y:S01]  /*8f80*/  UPRMT UR4, UR6, 0x654, UR4 ;  /* 0x0000065406047896 */ /* 0x004fe20008000004 */
[C---:B-1----:R-:W-:Y:S01]  /*8f90*/  FMUL R4, R70.reuse, R4 ;  /* 0x0000000446047220 */ /* 0x042fe20000400000 */
[C---:B------:R-:W-:Y:S01]  /*8fa0*/  FMUL R5, R70.reuse, R5 ;  /* 0x0000000546057220 */ /* 0x040fe20000400000 */
[--C-:B------:R-:W-:Y:S02]  /*8fb0*/  HADD2.F32 R3, -RZ, R136.reuse.H0_H0 ;  /* 0x20000088ff037230 */ /* 0x100fe40000004100 */
[C---:B------:R-:W-:Y:S01]  /*8fc0*/  FMUL R8, R70.reuse, R8 ;  /* 0x0000000846087220 */ /* 0x040fe20000400000 */
[C---:B------:R-:W-:Y:S01]  /*8fd0*/  FFMA R4, R73.reuse, R0, R4 ;  /* 0x0000000049047223 */ /* 0x040fe20000000004 */
[C---:B------:R-:W-:Y:S01]  /*8fe0*/  FFMA R5, R73.reuse, R2, R5 ;  /* 0x0000000249057223 */ /* 0x040fe20000000005 */
[C---:B------:R-:W-:Y:S01]  /*8ff0*/  FMUL R9, R70.reuse, R9 ;  /* 0x0000000946097220 */ /* 0x040fe20000400000 */
[C---:B------:R-:W-:Y:S01]  /*9000*/  FMUL R12, R70.reuse, R12 ;  /* 0x0000000c460c7220 */ /* 0x040fe20000400000 */
[----:B------:R-:W-:Y:S01]  /*9010*/  SYNCS.ARRIVE.TRANS64.RED.A1T0 RZ, [UR4], RZ ;  /* 0x000000ffffff79a7 */ /* 0x000fe20008100404 */
[C---:B------:R-:W-:Y:S01]  /*9020*/  FMUL R13, R70.reuse, R13 ;  /* 0x0000000d460d7220 */ /* 0x040fe20000400000 */
[C---:B------:R-:W-:Y:S01]  /*9030*/  FMUL R16, R70.reuse, R16 ;  /* 0x0000001046107220 */ /* 0x040fe20000400000 */
[C---:B------:R-:W-:Y:S01]  /*9040*/  FMUL R17, R70.reuse, R17 ;  /* 0x0000001146117220 */ /* 0x040fe20000400000 */
[C---:B------:R-:W-:Y:S01]  /*9050*/  FMUL R0, R70.reuse, R20 ;  /* 0x0000001446007220 */ /* 0x040fe20000400000 */
[C---:B------:R-:W-:Y:S01]  /*9060*/  FMUL R2, R70.reuse, R21 ;  /* 0x0000001546027220 */ /* 0x040fe20000400000 */
[C---:B------:R-:W-:Y:S01]  /*9070*/  FMUL R21, R70.reuse, R28 ;  /* 0x0000001c46157220 */ /* 0x040fe20000400000 */
[----:B------:R-:W-:Y:S02]  /*9080*/  HADD2.F32 R122, -RZ, R123.H0_H0 ;  /* 0x2000007bff7a7230 */ /* 0x000fe40000004100 */
[C---:B------:R-:W-:Y:S01]  /*9090*/  FMUL R6, R70.reuse, R6 ;  /* 0x0000000646067220 */ /* 0x040fe20000400000 */
[----:B------:R-:W-:Y:S02]  /*90a0*/  HADD2.F32 R72, -RZ, R136.H1_H1 ;  /* 0x30000088ff487230 */ /* 0x000fe40000004100 */
[C---:B------:R-:W-:Y:S01]  /*90b0*/  FMUL R7, R70.reuse, R7 ;  /* 0x0000000746077220 */ /* 0x040fe20000400000 */
[----:B------:R-:W-:Y:S02]  /*90c0*/  HADD2.F32 R75, -RZ, R137.H0_H0 ;  /* 0x20000089ff4b7230 */ /* 0x000fe40000004100 */
[C---:B------:R-:W-:Y:S01]  /*90d0*/  FFMA R6, R73.reuse, R3, R6 ;  /* 0x0000000349067223 */ /* 0x040fe20000000006 */
[----:B------:R-:W-:Y:S02]  /*90e0*/  HADD2.F32 R123, -RZ, R123.H1_H1 ;  /* 0x3000007bff7b7230 */ /* 0x000fe40000004100 */
[C---:B------:R-:W-:Y:S01]  /*90f0*/  FFMA R7, R73.reuse, R72, R7 ;  /* 0x0000004849077223 */ /* 0x040fe20000000007 */
[C---:B------:R-:W-:Y:S01]  /*9100*/  FFMA R8, R73.reuse, R74, R8 ;  /* 0x0000004a49087223 */ /* 0x040fe20000000008 */
[----:B------:R-:W-:Y:S01]  /*9110*/  FFMA R9, R73, R76, R9 ;  /* 0x0000004c49097223 */ /* 0x000fe20000000009 */
[--C-:B------:R-:W-:Y:S02]  /*9120*/  HADD2.F32 R126, -RZ, R127.reuse.H0_H0 ;  /* 0x2000007fff7e7230 */ /* 0x100fe40000004100 */
[C---:B------:R-:W-:Y:S01]  /*9130*/  FMUL R10, R70.reuse, R10 ;  /* 0x0000000a460a7220 */ /* 0x040fe20000400000 */
[----:B------:R-:W-:Y:S01]  /*9140*/  F2FP.SATFINITE.E4M3.F32.PACK_AB_MERGE_C R76, R7, R6, RZ ;  /* 0x00000006074c723e */ /* 0x000fe200048070ff */
[C---:B------:R-:W-:Y:S01]  /*9150*/  FMUL R7, R70.reuse, R24 ;  /* 0x0000001846077220 */ /* 0x040fe20000400000 */
[----:B------:R-:W-:Y:S02]  /*9160*/  HADD2.F32 R127, -RZ, R127.H1_H1 ;  /* 0x3000007fff7f7230 */ /* 0x000fe40000004100 */
[C---:B------:R-:W-:Y:S01]  /*9170*/  FFMA R10, R73.reuse, R75, R10 ;  /* 0x0000004b490a7223 */ /* 0x040fe2000000000a */
[----:B------:R-:W-:Y:S02]  /*9180*/  HADD2.F32 R72, -RZ, R130.H0_H0 ;  /* 0x20000082ff487230 */ /* 0x000fe40000004100 */
[C---:B------:R-:W-:Y:S01]  /*9190*/  FMUL R11, R70.reuse, R11 ;  /* 0x0000000b460b7220 */ /* 0x040fe20000400000 */
[--C-:B------:R-:W-:Y:S02]  /*91a0*/  HADD2.F32 R79, -RZ, R138.reuse.H0_H0 ;  /* 0x2000008aff4f7230 */ /* 0x100fe40000004100 */
[C---:B------:R-:W-:Y:S01]  /*91b0*/  FMUL R14, R70.reuse, R14 ;  /* 0x0000000e460e7220 */ /* 0x040fe20000400000 */
[----:B------:R-:W-:Y:S02]  /*91c0*/  HADD2.F32 R82, -RZ, R138.H1_H1 ;  /* 0x3000008aff527230 */ /* 0x000fe40000004100 */
[C---:B------:R-:W-:Y:S01]  /*91d0*/  FFMA R11, R73.reuse, R78, R11 ;  /* 0x0000004e490b7223 */ /* 0x040fe2000000000b */
[C---:B------:R-:W-:Y:S01]  /*91e0*/  FFMA R12, R73.reuse, R77, R12 ;  /* 0x0000004d490c7223 */ /* 0x040fe2000000000c */
[C---:B------:R-:W-:Y:S01]  /*91f0*/  FFMA R13, R73.reuse, R80, R13 ;  /* 0x00000050490d7223 */ /* 0x040fe2000000000d */
[----:B------:R-:W-:Y:S01]  /*9200*/  FFMA R14, R73, R79, R14 ;  /* 0x0000004f490e7223 */ /* 0x000fe2000000000e */
[----:B------:R-:W-:Y:S01]  /*9210*/  HADD2.F32 R75, -RZ, R130.H1_H1 ;  /* 0x30000082ff4b7230 */ /* 0x000fe20000004100 */
[----:B------:R-:W-:Y:S01]  /*9220*/  F2FP.SATFINITE.E4M3.F32.PACK_AB_MERGE_C R78, R11, R10, RZ ;  /* 0x0000000a0b4e723e */ /* 0x000fe200048070ff */
[C---:B------:R-:W-:Y:S01]  /*9230*/  FMUL R10, R70.reuse, R25 ;  /* 0x00000019460a7220 */ /* 0x040fe20000400000 */
[C---:B------:R-:W-:Y:S01]  /*9240*/  FMUL R25, R70.reuse, R32 ;  /* 0x0000002046197220 */ /* 0x040fe20000400000 */
        /* <DEDUP_REMOVED lines=8> */
[C---:B------:R-:W-:Y:S01]  /*92d0*/  FMUL R19, R70.reuse, R19 ;  /* 0x0000001346137220 */ /* 0x040fe20000400000 */
[--C-:B------:R-:W-:Y:S01]  /*92e0*/  HADD2.F32 R88, -RZ, R140.reuse.H0_H0 ;  /* 0x2000008cff587230 */ /* 0x100fe20000004100 */
[----:B------:R-:W-:Y:S01]  /*92f0*/  F2FP.SATFINITE.E4M3.F32.PACK_AB_MERGE_C R14, R15, R14, RZ ;  /* 0x0000000e0f0e723e */ /* 0x000fe200048070ff */
[----:B------:R-:W-:Y:S02]  /*9300*/  HADD2.F32 R89, -RZ, R140.H1_H1 ;  /* 0x3000008cff597230 */ /* 0x000fe40000004100 */
[C---:B------:R-:W-:Y:S01]  /*9310*/  FFMA R19, R73.reuse, R86, R19 ;  /* 0x0000005649137223 */ /* 0x040fe20000000013 */
[C---:B------:R-:W-:Y:S01]  /*9320*/  FFMA R0, R73.reuse, R85, R0 ;  /* 0x0000005549007223 */ /* 0x040fe20000000000 */
[----:B------:R-:W-:Y:S01]  /*9330*/  FFMA R2, R73, R87, R2 ;  /* 0x0000005749027223 */ /* 0x000fe20000000002 */
[C---:B------:R-:W-:Y:S01]  /*9340*/  FMUL R3, R70.reuse, R22 ;  /* 0x0000001646037220 */ /* 0x040fe20000400000 */
[C---:B------:R-:W-:Y:S01]  /*9350*/  FMUL R22, R70.reuse, R29 ;  /* 0x0000001d46167220 */ /* 0x040fe20000400000 */
[----:B------:R-:W-:Y:S01]  /*9360*/  F2FP.SATFINITE.E4M3.F32.PACK_AB_MERGE_C R18, R19, R18, RZ ;  /* 0x000000121312723e */ /* 0x000fe200048070ff */
[C---:B------:R-:W-:Y:S01]  /*9370*/  FMUL R29, R70.reuse, R36 ;  /* 0x00000024461d7220 */ /* 0x040fe20000400000 */
[C---:B------:R-:W-:Y:S01]  /*9380*/  FFMA R3, R73.reuse, R88, R3 ;  /* 0x0000005849037223 */ /* 0x040fe20000000003 */
[C---:B------:R-:W-:Y:S01]  /*9390*/  FMUL R6, R70.reuse, R23 ;  /* 0x0000001746067220 */ /* 0x040fe20000400000 */
[--C-:B------:R-:W-:Y:S02]  /*93a0*/  HADD2.F32 R92, -RZ, R141.reuse.H0_H0 ;  /* 0x2000008dff5c7230 */ /* 0x100fe40000004100 */
[C---:B------:R-:W-:Y:S01]  /*93b0*/  FMUL R11, R70.reuse, R26 ;  /* 0x0000001a460b7220 */ /* 0x040fe20000400000 */
[----:B------:R-:W-:Y:S02]  /*93c0*/  HADD2.F32 R93, -RZ, R141.H1_H1 ;  /* 0x3000008dff5d7230 */ /* 0x000fe40000004100 */
[C---:B------:R-:W-:Y:S01]  /*93d0*/  FFMA R6, R73.reuse, R89, R6 ;  /* 0x0000005949067223 */ /* 0x040fe20000000006 */
[C---:B------:R-:W-:Y:S01]  /*93e0*/  FFMA R7, R73.reuse, R90, R7 ;  /* 0x0000005a49077223 */ /* 0x040fe20000000007 */
[C---:B------:R-:W-:Y:S01]  /*93f0*/  FFMA R10, R73.reuse, R91, R10 ;  /* 0x0000005b490a7223 */ /* 0x040fe2000000000a */
[C---:B------:R-:W-:Y:S01]  /*9400*/  FFMA R11, R73.reuse, R92, R11 ;  /* 0x0000005c490b7223 */ /* 0x040fe2000000000b */
[----:B------:R-:W-:Y:S01]  /*9410*/  FMUL R26, R70, R33 ;  /* 0x00000021461a7220 */ /* 0x000fe20000400000 */
[----:B------:R-:W-:Y:S01]  /*9420*/  F2FP.SATFINITE.E4M3.F32.PACK_AB_MERGE_C R3, R6, R3, RZ ;  /* 0x000000030603723e */ /* 0x000fe200048070ff */
        /* <DEDUP_REMOVED lines=9> */
[C---:B------:R-:W-:Y:S01]  /*94c0*/  FMUL R30, R70.reuse, R37 ;  /* 0x00000025461e7220 */ /* 0x040fe20000400000 */
[C---:B------:R-:W-:Y:S01]  /*94d0*/  FMUL R37, R70.reuse, R44 ;  /* 0x0000002c46257220 */ /* 0x040fe20000400000 */
[C---:B------:R-:W-:Y:S01]  /*94e0*/  FMUL R24, R70.reuse, R31 ;  /* 0x0000001f46187220 */ /* 0x040fe20000400000 */
[--C-:B------:R-:W-:Y:S02]  /*94f0*/  HADD2.F32 R100, -RZ, R143.reuse.H0_H0 ;  /* 0x2000008fff647230 */ /* 0x100fe40000004100 */
[----:B------:R-:W-:Y:S01]  /*9500*/  FMUL R27, R70, R34 ;  /* 0x00000022461b7220 */ /* 0x000fe20000400000 */
[----:B------:R-:W-:Y:S02]  /*9510*/  HADD2.F32 R101, -RZ, R143.H1_H1 ;  /* 0x3000008fff657230 */ /* 0x000fe40000004100 */
[C---:B------:R-:W-:Y:S01]  /*9520*/  FFMA R24, R73.reuse, R97, R24 ;  /* 0x0000006149187223 */ /* 0x040fe20000000018 */
[C---:B------:R-:W-:Y:S01]  /*9530*/  FFMA R25, R73.reuse, R98, R25 ;  /* 0x0000006249197223 */ /* 0x040fe20000000019 */
[C---:B------:R-:W-:Y:S01]  /*9540*/  FFMA R26, R73.reuse, R99, R26 ;  /* 0x00000063491a7223 */ /* 0x040fe2000000001a */
[----:B------:R-:W-:Y:S01]  /*9550*/  F2FP.F16.E4M3.UNPACK_B R148, R148.H1 ;  /* 0x00000094ff94723e */ /* 0x000fe200030006ff */
[C---:B------:R-:W-:Y:S01]  /*9560*/  FFMA R27, R73.reuse, R100, R27 ;  /* 0x00000064491b7223 */ /* 0x040fe2000000001b */
[----:B------:R-:W-:Y:S01]  /*9570*/  F2FP.SATFINITE.E4M3.F32.PACK_AB_MERGE_C R6, R24, R23, RZ ;  /* 0x000000171806723e */ /* 0x000fe200048070ff */
[C---:B------:R-:W-:Y:S01]  /*9580*/  FMUL R34, R70.reuse, R41 ;  /* 0x0000002946227220 */ /* 0x040fe20000400000 */
[C---:B------:R-:W-:Y:S01]  /*9590*/  FMUL R41, R70.reuse, R48 ;  /* 0x0000003046297220 */ /* 0x040fe20000400000 */
[----:B------:R-:W-:Y:S01]  /*95a0*/  FMUL R28, R70, R35 ;  /* 0x00000023461c7220 */ /* 0x000fe20000400000 */
[----:B------:R-:W-:Y:S01]  /*95b0*/  F2FP.F16.E4M3.UNPACK_B R149, R149.H1 ;  /* 0x00000095ff95723e */ /* 0x000fe200030006ff */
[--C-:B------:R-:W-:Y:S01]  /*95c0*/  HADD2.F32 R104, -RZ, R144.reuse.H0_H0 ;  /* 0x20000090ff687230 */ /* 0x100fe20000004100 */
[----:B------:R-:W-:Y:S01]  /*95d0*/  F2FP.SATFINITE.E4M3.F32.PACK_AB_MERGE_C R6, R22, R21, R6 ;  /* 0x000000151606723e */ /* 0x000fe20004807006 */
[C---:B------:R-:W-:Y:S01]  /*95e0*/  FFMA R28, R73.reuse, R101, R28 ;  /* 0x00000065491c7223 */ /* 0x040fe2000000001c */
[C---:B------:R-:W-:Y:S01]  /*95f0*/  FFMA R29, R73.reuse, R102, R29 ;  /* 0x00000066491d7223 */ /* 0x040fe2000000001d */
[C---:B------:R-:W-:Y:S01]  /*9600*/  FFMA R30, R73.reuse, R103, R30 ;  /* 0x00000067491e7223 */ /* 0x040fe2000000001e */
[----:B------:R-:W-:Y:S02]  /*9610*/  HADD2.F32 R105, -RZ, R144.H1_H1 ;  /* 0x30000090ff697230 */ /* 0x000fe40000004100 */
[C---:B------:R-:W-:Y:S01]  /*9620*/  FMUL R31, R70.reuse, R38 ;  /* 0x00000026461f7220 */ /* 0x040fe20000400000 */
[----:B------:R-:W-:Y:S01]  /*9630*/  F2FP.F16.E4M3.UNPACK_B R150, R150.H1 ;  /* 0x00000096ff96723e */ /* 0x000fe200030006ff */
[C---:B------:R-:W-:Y:S01]  /*9640*/  FMUL R38, R70.reuse, R45 ;  /* 0x0000002d46267220 */ /* 0x040fe20000400000 */
[C---:B------:R-:W-:Y:S01]  /*9650*/  FMUL R45, R70.reuse, R52 ;  /* 0x00000034462d7220 */ /* 0x040fe20000400000 */
[----:B------:R-:W-:Y:S01]  /*9660*/  F2FP.F16.E4M3.UNPACK_B R151, R151.H1 ;  /* 0x00000097ff97723e */ /* 0x000fe200030006ff */
[----:B------:R-:W-:Y:S01]  /*9670*/  FFMA R31, R73, R104, R31 ;  /* 0x00000068491f7223 */ /* 0x000fe2000000001f */
[----:B------:R-:W-:Y:S01]  /*9680*/  FMUL R52, R70, R59 ;  /* 0x0000003b46347220 */ /* 0x000fe20000400000 */
[----:B------:R-:W-:Y:S01]  /*9690*/  IADD3 R68, PT, PT, R68, 0x1, RZ ;  /* 0x0000000144447810 */ /* 0x000fe20007ffe0ff */
[C---:B------:R-:W-:Y:S01]  /*96a0*/  FMUL R59, R70.reuse, R66 ;  /* 0x00000042463b7220 */ /* 0x040fe20000400000 */
[----:B------:R-:W-:Y:S01]  /*96b0*/  F2FP.SATFINITE.E4M3.F32.PACK_AB_MERGE_C R66, R13, R12, R14 ;  /* 0x0000000c0d42723e */ /* 0x000fe2000480700e */
[C---:B------:R-:W-:Y:S01]  /*96c0*/  FMUL R32, R70.reuse, R39 ;  /* 0x0000002746207220 */ /* 0x040fe20000400000 */
[--C-:B------:R-:W-:Y:S02]  /*96d0*/  HADD2.F32 R108, -RZ, R145.reuse.H0_H0 ;  /* 0x20000091ff6c7230 */ /* 0x100fe40000004100 */
[C---:B------:R-:W-:Y:S01]  /*96e0*/  FMUL R35, R70.reuse, R42 ;  /* 0x0000002a46237220 */ /* 0x040fe20000400000 */
[----:B------:R-:W-:Y:S02]  /*96f0*/  HADD2.F32 R109, -RZ, R145.H1_H1 ;  /* 0x30000091ff6d7230 */ /* 0x000fe40000004100 */
[C---:B------:R-:W-:Y:S01]  /*9700*/  FFMA R32, R73.reuse, R105, R32 ;  /* 0x0000006949207223 */ /* 0x040fe20000000020 */
[----:B------:R-:W-:Y:S01]  /*9710*/  FMUL R36, R70, R43 ;  /* 0x0000002b46247220 */ /* 0x000fe20000400000 */
[C---:B------:R-:W-:Y:S01]  /*9720*/  FFMA R33, R73.reuse, R106, R33 ;  /* 0x0000006a49217223 */ /* 0x040fe20000000021 */
[C---:B------:R-:W-:Y:S01]  /*9730*/  FFMA R34, R73.reuse, R107, R34 ;  /* 0x0000006b49227223 */ /* 0x040fe20000000022 */
[--C-:B------:R-:W-:Y:S01]  /*9740*/  HADD2.F32 R112, -RZ, R146.reuse.H0_H0 ;  /* 0x20000092ff707230 */ /* 0x100fe20000004100 */
[----:B------:R-:W-:Y:S01]  /*9750*/  F2FP.SATFINITE.E4M3.F32.PACK_AB_MERGE_C R32, R32, R31, RZ ;  /* 0x0000001f2020723e */ /* 0x000fe200048070ff */
[C---:B------:R-:W-:Y:S01]  /*9760*/  FFMA R35, R73.reuse, R108, R35 ;  /* 0x0000006c49237223 */ /* 0x040fe20000000023 */
[----:B------:R-:W-:Y:S02]  /*9770*/  HADD2.F32 R113, -RZ, R146.H1_H1 ;  /* 0x30000092ff717230 */ /* 0x000fe40000004100 */
[----:B------:R-:W-:Y:S01]  /*9780*/  FMUL R39, R70, R46 ;  /* 0x0000002e46277220 */ /* 0x000fe20000400000 */
[----:B------:R-:W-:Y:S01]  /*9790*/  F2FP.SATFINITE.E4M3.F32.PACK_AB_MERGE_C R32, R30, R29, R32 ;  /* 0x0000001d1e20723e */ /* 0x000fe20004807020 */
[C---:B------:R-:W-:Y:S01]  /*97a0*/  FFMA R36, R73.reuse, R109, R36 ;  /* 0x0000006d49247223 */ /* 0x040fe20000000024 */
[C---:B------:R-:W-:Y:S01]  /*97b0*/  FMUL R40, R70.reuse, R47 ;  /* 0x0000002f46287220 */ /* 0x040fe20000400000 */
[C---:B------:R-:W-:Y:S01]  /*97c0*/  FFMA R37, R73.reuse, R110, R37 ;  /* 0x0000006e49257223 */ /* 0x040fe20000000025 */
[C---:B------:R-:W-:Y:S01]  /*97d0*/  FFMA R38, R73.reuse, R111, R38 ;  /* 0x0000006f49267223 */ /* 0x040fe20000000026 */
[C---:B------:R-:W-:Y:S01]  /*97e0*/  FMUL R42, R70.reuse, R49 ;  /* 0x00000031462a7220 */ /* 0x040fe20000400000 */
[--C-:B------:R-:W-:Y:S02]  /*97f0*/  HADD2.F32 R116, -RZ, R147.reuse.H0_H0 ;  /* 0x20000093ff747230 */ /* 0x100fe40000004100 */
[C---:B------:R-:W-:Y:S01]  /*9800*/  FFMA R39, R73.reuse, R112, R39 ;  /* 0x0000007049277223 */ /* 0x040fe20000000027 */
[----:B------:R-:W-:Y:S02]  /*9810*/  HADD2.F32 R117, -RZ, R147.H1_H1 ;  /* 0x30000093ff757230 */ /* 0x000fe40000004100 */
[C---:B------:R-:W-:Y:S01]  /*9820*/  FMUL R43, R70.reuse, R50 ;  /* 0x00000032462b7220 */ /* 0x040fe20000400000 */
[C---:B------:R-:W-:Y:S01]  /*9830*/  FFMA R40, R73.reuse, R113, R40 ;  /* 0x0000007149287223 */ /* 0x040fe20000000028 */
[C---:B------:R-:W-:Y:S01]  /*9840*/  FMUL R44, R70.reuse, R51 ;  /* 0x00000033462c7220 */ /* 0x040fe20000400000 */
[C---:B------:R-:W-:Y:S01]  /*9850*/  FFMA R41, R73.reuse, R114, R41 ;  /* 0x0000007249297223 */ /* 0x040fe20000000029 */
[C---:B------:R-:W-:Y:S01]  /*9860*/  FMUL R50, R70.reuse, R57 ;  /* 0x0000003946327220 */ /* 0x040fe20000400000 */
[C---:B------:R-:W-:Y:S01]  /*9870*/  FMUL R57, R70.reuse, R64 ;  /* 0x0000004046397220 */ /* 0x040fe20000400000 */
[----:B------:R-:W-:Y:S01]  /*9880*/  FFMA R42, R73, R115, R42 ;  /* 0x00000073492a7223 */ /* 0x000fe2000000002a */
[C---:B------:R-:W-:Y:S01]  /*9890*/  FMUL R46, R70.reuse, R53 ;  /* 0x00000035462e7220 */ /* 0x040fe20000400000 */
[--C-:B------:R-:W-:Y:S01]  /*98a0*/  HADD2.F32 R120, -RZ, R148.reuse.H0_H0 ;  /* 0x20000094ff787230 */ /* 0x100fe20000004100 */
[----:B------:R-:W-:Y:S01]  /*98b0*/  F2FP.SATFINITE.E4M3.F32.PACK_AB_MERGE_C R64, R5, R4, R76 ;  /* 0x000000040540723e */ /* 0x000fe2000480704c */
[C---:B------:R-:W-:Y:S01]  /*98c0*/  FMUL R51, R70.reuse, R58 ;  /* 0x0000003a46337220 */ /* 0x040fe20000400000 */
[C---:B------:R-:W-:Y:S01]  /*98d0*/  FMUL R53, R70.reuse, R60 ;  /* 0x0000003c46357220 */ /* 0x040fe20000400000 */
[C---:B------:R-:W-:Y:S01]  /*98e0*/  FFMA R43, R73.reuse, R116, R43 ;  /* 0x00000074492b7223 */ /* 0x040fe2000000002b */
[----:B------:R-:W-:Y:S02]  /*98f0*/  HADD2.F32 R121, -RZ, R148.H1_H1 ;  /* 0x30000094ff797230 */ /* 0x000fe40000004100 */
[C---:B------:R-:W-:Y:S01]  /*9900*/  FMUL R47, R70.reuse, R54 ;  /* 0x00000036462f7220 */ /* 0x040fe20000400000 */
[C---:B------:R-:W-:Y:S01]  /*9910*/  FMUL R58, R70.reuse, R65 ;  /* 0x00000041463a7220 */ /* 0x040fe20000400000 */
[----:B------:R-:W-:Y:S01]  /*9920*/  FMUL R60, R70, R67 ;  /* 0x00000043463c7220 */ /* 0x000fe20000400000 */
[----:B------:R-:W-:Y:S01]  /*9930*/  F2FP.SATFINITE.E4M3.F32.PACK_AB_MERGE_C R5, R20, R11, RZ ;  /* 0x0000000b1405723e */ /* 0x000fe200048070ff */
[----:B------:R-:W-:Y:S01]  /*9940*/  FFMA R44, R73, R117, R44 ;  /* 0x00000075492c7223 */ /* 0x000fe2000000002c */
[C---:B------:R-:W-:Y:S01]  /*9950*/  FMUL R48, R70.reuse, R55 ;  /* 0x0000003746307220 */ /* 0x040fe20000400000 */
[----:B------:R-:W-:Y:S01]  /*9960*/  F2FP.SATFINITE.E4M3.F32.PACK_AB_MERGE_C R65, R9, R8, R78 ;  /* 0x000000080941723e */ /* 0x000fe2000480704e */
[----:B------:R-:W-:Y:S01]  /*9970*/  FFMA R45, R73, R118, R45 ;  /* 0x00000076492d7223 */ /* 0x000fe2000000002d */
[----:B------:R-:W-:Y:S01]  /*9980*/  F2FP.SATFINITE.E4M3.F32.PACK_AB_MERGE_C R67, R17, R16, R18 ;  /* 0x000000101143723e */ /* 0x000fe20004807012 */
[----:B------:R-:W-:Y:S01]  /*9990*/  FMUL R49, R70, R56 ;  /* 0x0000003846317220 */ /* 0x000fe20000400000 */
[C---:B------:R-:W-:Y:S01]  /*99a0*/  FFMA R46, R73.reuse, R119, R46 ;  /* 0x00000077492e7223 */ /* 0x040fe2000000002e */
[--C-:B------:R-:W-:Y:S02]  /*99b0*/  HADD2.F32 R124, -RZ, R149.reuse.H0_H0 ;  /* 0x20000095ff7c7230 */ /* 0x100fe40000004100 */
[C---:B------:R-:W-:Y:S01]  /*99c0*/  FFMA R47, R73.reuse, R120, R47 ;  /* 0x00000078492f7223 */ /* 0x040fe2000000002f */
[----:B------:R1:W-:Y:S01]  /*99d0*/  STS.128 [R165+UR49+0x6200], R64 ;  /* 0x00620040a5007988 */ /* 0x0003e20008000c31 */
[----:B------:R-:W-:Y:S01]  /*99e0*/  HADD2.F32 R125, -RZ, R149.H1_H1 ;  /* 0x30000095ff7d7230 */ /* 0x000fe20000004100 */
[----:B------:R-:W-:Y:S01]  /*99f0*/  F2FP.SATFINITE.E4M3.F32.PACK_AB_MERGE_C R5, R10, R7, R5 ;  /* 0x000000070a05723e */ /* 0x000fe20004807005 */
[C---:B------:R-:W-:Y:S01]  /*9a00*/  FFMA R48, R73.reuse, R121, R48 ;  /* 0x0000007949307223 */ /* 0x040fe20000000030 */
[----:B------:R-:W-:Y:S01]  /*9a10*/  F2FP.SATFINITE.E4M3.F32.PACK_AB_MERGE_C R7, R28, R27, RZ ;  /* 0x0000001b1c07723e */ /* 0x000fe200048070ff */
        /* <DEDUP_REMOVED lines=8> */
[----:B------:R-:W-:Y:S01]  /*9aa0*/  FMUL R56, R70, R63 ;  /* 0x0000003f46387220 */ /* 0x000fe20000400000 */
[----:B------:R-:W-:Y:S01]  /*9ab0*/  F2FP.SATFINITE.E4M3.F32.PACK_AB_MERGE_C R4, R2, R0, R3 ;  /* 0x000000000204723e */ /* 0x000fe20004807003 */
[C---:B------:R-:W-:Y:S01]  /*9ac0*/  FFMA R53, R73.reuse, R126, R53 ;  /* 0x0000007e49357223 */ /* 0x040fe20000000035 */
[----:B------:R-:W-:Y:S01]  /*9ad0*/  F2FP.SATFINITE.E4M3.F32.PACK_AB_MERGE_C R7, R26, R25, R7 ;  /* 0x000000191a07723e */ /* 0x000fe20004807007 */
[C---:B------:R-:W-:Y:S01]  /*9ae0*/  FFMA R54, R73.reuse, R127, R54 ;  /* 0x0000007f49367223 */ /* 0x040fe20000000036 */
[--C-:B------:R-:W-:Y:S02]  /*9af0*/  HADD2.F32 R74, -RZ, R151.reuse.H0_H0 ;  /* 0x20000097ff4a7230 */ /* 0x100fe40000004100 */
[C---:B------:R-:W-:Y:S01]  /*9b00*/  FFMA R55, R73.reuse, R128, R55 ;  /* 0x0000008049377223 */ /* 0x040fe20000000037 */
[----:B------:R-:W-:Y:S01]  /*9b10*/  HADD2.F32 R131, -RZ, R151.H1_H1 ;  /* 0x30000097ff837230 */ /* 0x000fe20000004100 */
[----:B------:R1:W-:Y:S01]  /*9b20*/  STS.128 [R180+0x6010], R4 ;  /* 0x00601004b4007388 */ /* 0x0003e20000000c00 */
[----:B------:R-:W-:Y:S01]  /*9b30*/  F2FP.SATFINITE.E4M3.F32.PACK_AB_MERGE_C R35, R36, R35, RZ ;  /* 0x000000232423723e */ /* 0x000fe200048070ff */
[C---:B------:R-:W-:Y:S01]  /*9b40*/  FFMA R56, R73.reuse, R129, R56 ;  /* 0x0000008149387223 */ /* 0x040fe20000000038 */
[----:B------:R-:W-:Y:S01]  /*9b50*/  F2FP.SATFINITE.E4M3.F32.PACK_AB_MERGE_C R39, R40, R39, RZ ;  /* 0x000000272827723e */ /* 0x000fe200048070ff */
[C---:B------:R-:W-:Y:S01]  /*9b60*/  FFMA R57, R73.reuse, R72, R57 ;  /* 0x0000004849397223 */ /* 0x040fe20000000039 */
[----:B------:R-:W-:Y:S01]  /*9b70*/  F2FP.SATFINITE.E4M3.F32.PACK_AB_MERGE_C R43, R44, R43, RZ ;  /* 0x0000002b2c2b723e */ /* 0x000fe200048070ff */
[C---:B------:R-:W-:Y:S01]  /*9b80*/  FFMA R58, R73.reuse, R75, R58 ;  /* 0x0000004b493a7223 */ /* 0x040fe2000000003a */
[C---:B------:R-:W-:Y:S01]  /*9b90*/  FFMA R59, R73.reuse, R74, R59 ;  /* 0x0000004a493b7223 */ /* 0x040fe2000000003b */
[----:B------:R-:W-:Y:S01]  /*9ba0*/  F2FP.SATFINITE.E4M3.F32.PACK_AB_MERGE_C R33, R34, R33, R35 ;  /* 0x000000212221723e */ /* 0x000fe20004807023 */
        /* <DEDUP_REMOVED lines=11> */
[----:B------:R-:W-:Y:S05]  /*9c60*/  F2FP.SATFINITE.E4M3.F32.PACK_AB_MERGE_C R51, R58, R57, R59 ;  /* 0x000000393a33723e */ /* 0x000fea000480703b */
        /* <DEDUP_REMOVED lines=10> */
[----:B------:R-:W-:Y:S02]  /*9d10*/  UIADD3 UR40, UPT, UPT, UR49, 0x6200, URZ ;  /* 0x0000620031287890 */ /* 0x000fe4000fffe0ff */
[----:B------:R-:W-:Y:S02]  /*9d20*/  UIADD3 UR41, UPT, UPT, UR50, 0x40, URZ ;  /* 0x0000004032297890 */ /* 0x000fe4000fffe0ff */
[----:B--2---:R-:W-:Y:S04]  /*9d30*/  UIADD3 UR4, UP0, UPT, UR6, 0x780, URZ ;  /* 0x0000078006047890 */ /* 0x004fe8000ff1e0ff */
[----:B------:R-:W-:Y:S09]  /*9d40*/  UIADD3.X UR5, UPT, UPT, URZ, UR7, URZ, UP0, !UPT ;  /* 0x00000007ff057290 */ /* 0x000ff200087fe4ff */
[----:B------:R2:W-:Y:S01]  /*9d50*/  UTMASTG.5D [UR40], [UR4] ;  /* 0x00000028040073b5 */ /* 0x0005e20008020000 */
[----:B------:R0:W-:Y:S01]  /*9d60*/  UTMACMDFLUSH ;  /* 0x00000000000079b7 */ /* 0x0001e20000000000 */
[----:B--2---:R-:W-:Y:S04]  /*9d70*/  DEPBAR.LE SB0, 0x1 ;  /* 0x000080400000791a */ /* 0x004fe80000000000 */
.L_x_105:
[----:B------:R-:W-:Y:S05]  /*9d80*/  BSYNC.RECONVERGENT B0 ;  /* 0x0000000000007941 */ /* 0x000fea0003800200 */
.L_x_104:
[----:B------:R-:W-:Y:S01]  /*9d90*/  R2UR UR5, R135 ;  /* 0x00000000870572ca */ /* 0x000fe200000e0000 */
[----:B------:R-:W-:Y:S01]  /*9da0*/  BAR.SYNC.DEFER_BLOCKING 0x1, 0x80 ;  /* 0x0042000000007b1d */ /* 0x000fe20000010000 */
[----:B------:R-:W-:Y:S01]  /*9db0*/  R2UR UR4, R160 ;  /* 0x00000000a00472ca */ /* 0x000fe200000e0000 */
[----:B------:R-:W-:Y:S01]  /*9dc0*/  UISETP.NE.AND UP0, UPT, UR53, URZ, UPT ;  /* 0x000000ff3500728c */ /* 0x000fe2000bf05270 */
[C---:B------:R-:W-:Y:S02]  /*9dd0*/  ISETP.NE.AND P0, PT, R68.reuse, 0x2, PT ;  /* 0x000000024400780c */ /* 0x040fe40003f05270 */
[----:B------:R-:W-:Y:S02]  /*9de0*/  LOP3.LUT R163, R163, 0x1, RZ, 0x3c, !PT ;  /* 0x00000001a3a37812 */ /* 0x000fe400078e3cff */
[----:B------:R-:W-:Y:S02]  /*9df0*/  SEL R3, RZ, 0x1, P0 ;  /* 0x00000001ff037807 */ /* 0x000fe40000000000 */
[----:B------:R-:W-:Y:S02]  /*9e00*/  SEL R68, R68, RZ, P0 ;  /* 0x000000ff44447207 */ /* 0x000fe40000000000 */
[----:B------:R-:W-:Y:S01]  /*9e10*/  LOP3.LUT R164, R164, R3, RZ, 0x3c, !PT ;  /* 0x00000003a4a47212 */ /* 0x000fe200078e3cff */
[----:B------:R-:W-:Y:S02]  /*9e20*/  UIADD3 UR23, UPT, UPT, UR36, UR5, URZ ;  /* 0x0000000524177290 */ /* 0x000fe4000fffe0ff */
[----:B------:R-:W-:Y:S01]  /*9e30*/  UIADD3 UR28, UPT, UPT, UR37, UR4, URZ ;  /* 0x00000004251c7290 */ /* 0x000fe2000fffe0ff */
[----:B------:R-:W-:Y:S01]  /*9e40*/  UMOV UR51, UR62 ;  /* 0x0000003e00337c82 */ /* 0x000fe20008000000 */
[----:B------:R-:W-:Y:S10]  /*9e50*/  BRA.U UP0, `(.L_x_106) ;  /* 0xffffffbd00e47547 */ /* 0x000ff4000b83ffff */
[----:B------:R-:W-:Y:S05]  /*9e60*/  EXIT ;  /* 0x000000000000794d */ /* 0x000fea0003800000 */
.L_x_20:
[----:B------:R-:W-:Y:S07]  /*9e70*/  MOV R0, UR41 ;  /* 0x0000002900007c02 */ /* 0x000fee0008000f00 */
.L_x_107:
[----:B--2---:R2:W4:Y:S02]  /*9e80*/  SYNCS.PHASECHK.TRANS64.TRYWAIT P0, [R0+URZ+0x60], R5 ;  /* 0x00006005000075a7 */ /* 0x00452400080011ff */
[----:B----4-:R-:W-:Y:S05]  /*9e90*/  @!P0 NANOSLEEP.SYNCS 0x989680 ;  /* 0x009896800000895d */ /* 0x010fea0003900000 */
[----:B------:R-:W4:Y:S02]  /*9ea0*/  @!P0 SYNCS.PHASECHK.TRANS64 P0, [R0+URZ+0x60], R5 ;  /* 0x00006005000085a7 */ /* 0x000f2400080010ff */
[----:B----4-:R-:W-:Y:S05]  /*9eb0*/  @!P0 BRA `(.L_x_107) ;  /* 0xfffffffc00f08947 */ /* 0x010fea000383ffff */
[----:B------:R-:W-:Y:S05]  /*9ec0*/  BRA `(.L_x_19) ;  /* 0xffffff7c00e07947 */ /* 0x000fea000383ffff */
.L_x_26:
[----:B------:R-:W-:Y:S07]  /*9ed0*/  MOV R0, UR33 ;  /* 0x0000002100007c02 */ /* 0x000fee0008000f00 */
.L_x_108:
[----:B-1----:R1:W2:Y:S02]  /*9ee0*/  SYNCS.PHASECHK.TRANS64.TRYWAIT P0, [R0+URZ+0x60], R5 ;  /* 0x00006005000075a7 */ /* 0x0022a400080011ff */
[----:B--2---:R-:W-:Y:S05]  /*9ef0*/  @!P0 NANOSLEEP.SYNCS 0x989680 ;  /* 0x009896800000895d */ /* 0x004fea0003900000 */
[----:B------:R-:W2:Y:S02]  /*9f00*/  @!P0 SYNCS.PHASECHK.TRANS64 P0, [R0+URZ+0x60], R5 ;  /* 0x00006005000085a7 */ /* 0x000ea400080010ff */
[----:B--2---:R-:W-:Y:S05]  /*9f10*/  @!P0 BRA `(.L_x_108) ;  /* 0xfffffffc00f08947 */ /* 0x004fea000383ffff */
[----:B------:R-:W-:Y:S05]  /*9f20*/  BRA `(.L_x_25) ;  /* 0xffffff8400387947 */ /* 0x000fea000383ffff */
.L_x_30:
[----:B-1----:R-:W-:-:S07]  /*9f30*/  MOV R0, UR44 ;  /* 0x0000002c00007c02 */ /* 0x002fce0008000f00 */
.L_x_109:
[----:B-1----:R1:W2:Y:S02]  /*9f40*/  SYNCS.PHASECHK.TRANS64.TRYWAIT P0, [R0+URZ+0xf0], R3 ;  /* 0x0000f003000075a7 */ /* 0x0022a400080011ff */
[----:B--2---:R-:W-:Y:S05]  /*9f50*/  @!P0 NANOSLEEP.SYNCS 0x989680 ;  /* 0x009896800000895d */ /* 0x004fea0003900000 */
[----:B------:R-:W2:Y:S02]  /*9f60*/  @!P0 SYNCS.PHASECHK.TRANS64 P0, [R0+URZ+0xf0], R3 ;  /* 0x0000f003000085a7 */ /* 0x000ea400080010ff */
[----:B--2---:R-:W-:Y:S05]  /*9f70*/  @!P0 BRA `(.L_x_109) ;  /* 0xfffffffc00f08947 */ /* 0x004fea000383ffff */
[----:B------:R-:W-:Y:S05]  /*9f80*/  BRA `(.L_x_110) ;  /* 0xffffff8800147947 */ /* 0x000fea000383ffff */
.L_x_34:
[----:B------:R-:W-:-:S07]  /*9f90*/  MOV R0, UR4 ;  /* 0x0000000400007c02 */ /* 0x000fce0008000f00 */
.L_x_111:
[----:B-1----:R1:W2:Y:S02]  /*9fa0*/  SYNCS.PHASECHK.TRANS64.TRYWAIT P0, [R0+URZ], R3 ;  /* 0x00000003000075a7 */ /* 0x0022a400080011ff */
[----:B--2---:R-:W-:Y:S05]  /*9fb0*/  @!P0 NANOSLEEP.SYNCS 0x989680 ;  /* 0x009896800000895d */ /* 0x004fea0003900000 */
[----:B------:R-:W2:Y:S02]  /*9fc0*/  @!P0 SYNCS.PHASECHK.TRANS64 P0, [R0+URZ], R3 ;  /* 0x00000003000085a7 */ /* 0x000ea400080010ff */
[----:B--2---:R-:W-:Y:S05]  /*9fd0*/  @!P0 BRA `(.L_x_111) ;  /* 0xfffffffc00f08947 */ /* 0x004fea000383ffff */
[----:B------:R-:W-:Y:S05]  /*9fe0*/  BRA `(.L_x_112) ;  /* 0xffffff8c00a87947 */ /* 0x000fea000383ffff */
.L_x_35:
[----:B------:R-:W-:-:S07]  /*9ff0*/  MOV R0, UR5 ;  /* 0x0000000500007c02 */ /* 0x000fce0008000f00 */
.L_x_113:
[----:B-1----:R1:W2:Y:S02]  /*a000*/  SYNCS.PHASECHK.TRANS64.TRYWAIT P0, [R0+URZ], R3 ;  /* 0x00000003000075a7 */ /* 0x0022a400080011ff */
[----:B--2---:R-:W-:Y:S05]  /*a010*/  @!P0 NANOSLEEP.SYNCS 0x989680 ;  /* 0x009896800000895d */ /* 0x004fea0003900000 */
[----:B------:R-:W2:Y:S02]  /*a020*/  @!P0 SYNCS.PHASECHK.TRANS64 P0, [R0+URZ], R3 ;  /* 0x00000003000085a7 */ /* 0x000ea400080010ff */
[----:B--2---:R-:W-:Y:S05]  /*a030*/  @!P0 BRA `(.L_x_113) ;  /* 0xfffffffc00f08947 */ /* 0x004fea000383ffff */
[----:B------:R-:W-:Y:S05]  /*a040*/  BRA `(.L_x_114) ;  /* 0xffffff8c00b87947 */ /* 0x000fea000383ffff */
.L_x_36:
[----:B------:R-:W-:-:S07]  /*a050*/  MOV R0, UR5 ;  /* 0x0000000500007c02 */ /* 0x000fce0008000f00 */
.L_x_115:
[----:B-1----:R1:W2:Y:S02]  /*a060*/  SYNCS.PHASECHK.TRANS64.TRYWAIT P0, [R0+URZ], R3 ;  /* 0x00000003000075a7 */ /* 0x0022a400080011ff */
[----:B--2---:R-:W-:Y:S05]  /*a070*/  @!P0 NANOSLEEP.SYNCS 0x989680 ;  /* 0x009896800000895d */ /* 0x004fea0003900000 */
[----:B------:R-:W2:Y:S02]  /*a080*/  @!P0 SYNCS.PHASECHK.TRANS64 P0, [R0+URZ], R3 ;  /* 0x00000003000085a7 */ /* 0x000ea400080010ff */
[----:B--2---:R-:W-:Y:S05]  /*a090*/  @!P0 BRA `(.L_x_115) ;  /* 0xfffffffc00f08947 */ /* 0x004fea000383ffff */
[----:B------:R-:W-:Y:S05]  /*a0a0*/  BRA `(.L_x_116) ;  /* 0xffffff8c00c87947 */ /* 0x000fea000383ffff */
.L_x_37:
[----:B------:R-:W-:-:S07]  /*a0b0*/  MOV R0, UR5 ;  /* 0x0000000500007c02 */ /* 0x000fce0008000f00 */
.L_x_117:
[----:B-1----:R1:W2:Y:S02]  /*a0c0*/  SYNCS.PHASECHK.TRANS64.TRYWAIT P0, [R0+URZ], R3 ;  /* 0x00000003000075a7 */ /* 0x0022a400080011ff */
[----:B--2---:R-:W-:Y:S05]  /*a0d0*/  @!P0 NANOSLEEP.SYNCS 0x989680 ;  /* 0x009896800000895d */ /* 0x004fea0003900000 */
[----:B------:R-:W2:Y:S02]  /*a0e0*/  @!P0 SYNCS.PHASECHK.TRANS64 P0, [R0+URZ], R3 ;  /* 0x00000003000085a7 */ /* 0x000ea400080010ff */
[----:B--2---:R-:W-:Y:S05]  /*a0f0*/  @!P0 BRA `(.L_x_117) ;  /* 0xfffffffc00f08947 */ /* 0x004fea000383ffff */
[----:B------:R-:W-:Y:S05]  /*a100*/  BRA `(.L_x_118) ;  /* 0xffffff8c00d87947 */ /* 0x000fea000383ffff */
.L_x_38:
[----:B------:R-:W-:-:S07]  /*a110*/  MOV R0, UR5 ;  /* 0x0000000500007c02 */ /* 0x000fce0008000f00 */
.L_x_119:
[----:B-1----:R1:W2:Y:S02]  /*a120*/  SYNCS.PHASECHK.TRANS64.TRYWAIT P0, [R0+URZ], R3 ;  /* 0x00000003000075a7 */ /* 0x0022a400080011ff */
[----:B--2---:R-:W-:Y:S05]  /*a130*/  @!P0 NANOSLEEP.SYNCS 0x989680 ;  /* 0x009896800000895d */ /* 0x004fea0003900000 */
[----:B------:R-:W2:Y:S02]  /*a140*/  @!P0 SYNCS.PHASECHK.TRANS64 P0, [R0+URZ], R3 ;  /* 0x00000003000085a7 */ /* 0x000ea400080010ff */
[----:B--2---:R-:W-:Y:S05]  /*a150*/  @!P0 BRA `(.L_x_119) ;  /* 0xfffffffc00f08947 */ /* 0x004fea000383ffff */
[----:B------:R-:W-:Y:S05]  /*a160*/  BRA `(.L_x_120) ;  /* 0xffffff8c00e87947 */ /* 0x000fea000383ffff */
.L_x_39:
[----:B------:R-:W-:-:S07]  /*a170*/  MOV R0, UR5 ;  /* 0x0000000500007c02 */ /* 0x000fce0008000f00 */
.L_x_121:
[----:B-1----:R1:W2:Y:S02]  /*a180*/  SYNCS.PHASECHK.TRANS64.TRYWAIT P0, [R0+URZ], R3 ;  /* 0x00000003000075a7 */ /* 0x0022a400080011ff */
[----:B--2---:R-:W-:Y:S05]  /*a190*/  @!P0 NANOSLEEP.SYNCS 0x989680 ;  /* 0x009896800000895d */ /* 0x004fea0003900000 */
[----:B------:R-:W2:Y:S02]  /*a1a0*/  @!P0 SYNCS.PHASECHK.TRANS64 P0, [R0+URZ], R3 ;  /* 0x00000003000085a7 */ /* 0x000ea400080010ff */
[----:B--2---:R-:W-:Y:S05]  /*a1b0*/  @!P0 BRA `(.L_x_121) ;  /* 0xfffffffc00f08947 */ /* 0x004fea000383ffff */
[----:B------:R-:W-:Y:S05]  /*a1c0*/  BRA `(.L_x_122) ;  /* 0xffffff8c00f87947 */ /* 0x000fea000383ffff */
.L_x_40:
[----:B------:R-:W-:-:S07]  /*a1d0*/  MOV R0, UR5 ;  /* 0x0000000500007c02 */ /* 0x000fce0008000f00 */
.L_x_123:
[----:B-1----:R1:W2:Y:S02]  /*a1e0*/  SYNCS.PHASECHK.TRANS64.TRYWAIT P0, [R0+URZ], R3 ;  /* 0x00000003000075a7 */ /* 0x0022a400080011ff */
[----:B--2---:R-:W-:Y:S05]  /*a1f0*/  @!P0 NANOSLEEP.SYNCS 0x989680 ;  /* 0x009896800000895d */ /* 0x004fea0003900000 */
[----:B------:R-:W2:Y:S02]  /*a200*/  @!P0 SYNCS.PHASECHK.TRANS64 P0, [R0+URZ], R3 ;  /* 0x00000003000085a7 */ /* 0x000ea400080010ff */
[----:B--2---:R-:W-:Y:S05]  /*a210*/  @!P0 BRA `(.L_x_123) ;  /* 0xfffffffc00f08947 */ /* 0x004fea000383ffff */
[----:B------:R-:W-:Y:S05]  /*a220*/  BRA `(.L_x_124) ;  /* 0xffffff9000087947 */ /* 0x000fea000383ffff */
.L_x_41:
[----:B------:R-:W-:-:S07]  /*a230*/  MOV R0, UR5 ;  /* 0x0000000500007c02 */ /* 0x000fce0008000f00 */
.L_x_125:
[----:B-1----:R1:W2:Y:S02]  /*a240*/  SYNCS.PHASECHK.TRANS64.TRYWAIT P0, [R0+URZ], R3 ;  /* 0x00000003000075a7 */ /* 0x0022a400080011ff */
[----:B--2---:R-:W-:Y:S05]  /*a250*/  @!P0 NANOSLEEP.SYNCS 0x989680 ;  /* 0x009896800000895d */ /* 0x004fea0003900000 */
[----:B------:R-:W2:Y:S02]  /*a260*/  @!P0 SYNCS.PHASECHK.TRANS64 P0, [R0+URZ], R3 ;  /* 0x00000003000085a7 */ /* 0x000ea400080010ff */
[----:B--2---:R-:W-:Y:S05]  /*a270*/  @!P0 BRA `(.L_x_125) ;  /* 0xfffffffc00f08947 */ /* 0x004fea000383ffff */
[----:B------:R-:W-:Y:S05]  /*a280*/  BRA `(.L_x_126) ;  /* 0xffffff9000187947 */ /* 0x000fea000383ffff */
.L_x_42:
[----:B------:R-:W-:-:S07]  /*a290*/  MOV R0, UR5 ;  /* 0x0000000500007c02 */ /* 0x000fce0008000f00 */
.L_x_127:
[----:B-1----:R1:W2:Y:S02]  /*a2a0*/  SYNCS.PHASECHK.TRANS64.TRYWAIT P0, [R0+URZ], R3 ;  /* 0x00000003000075a7 */ /* 0x0022a400080011ff */
[----:B--2---:R-:W-:Y:S05]  /*a2b0*/  @!P0 NANOSLEEP.SYNCS 0x989680 ;  /* 0x009896800000895d */ /* 0x004fea0003900000 */
[----:B------:R-:W2:Y:S02]  /*a2c0*/  @!P0 SYNCS.PHASECHK.TRANS64 P0, [R0+URZ], R3 ;  /* 0x00000003000085a7 */ /* 0x000ea400080010ff */
[----:B--2---:R-:W-:Y:S05]  /*a2d0*/  @!P0 BRA `(.L_x_127) ;  /* 0xfffffffc00f08947 */ /* 0x004fea000383ffff */
[----:B------:R-:W-:Y:S05]  /*a2e0*/  BRA `(.L_x_128) ;  /* 0xffffff9000287947 */ /* 0x000fea000383ffff */
.L_x_43:
[----:B------:R-:W-:-:S07]  /*a2f0*/  MOV R0, UR5 ;  /* 0x0000000500007c02 */ /* 0x000fce0008000f00 */
.L_x_129:
[----:B-1----:R1:W2:Y:S02]  /*a300*/  SYNCS.PHASECHK.TRANS64.TRYWAIT P0, [R0+URZ], R3 ;  /* 0x00000003000075a7 */ /* 0x0022a400080011ff */
[----:B--2---:R-:W-:Y:S05]  /*a310*/  @!P0 NANOSLEEP.SYNCS 0x989680 ;  /* 0x009896800000895d */ /* 0x004fea0003900000 */
[----:B------:R-:W2:Y:S02]  /*a320*/  @!P0 SYNCS.PHASECHK.TRANS64 P0, [R0+URZ], R3 ;  /* 0x00000003000085a7 */ /* 0x000ea400080010ff */
[----:B--2---:R-:W-:Y:S05]  /*a330*/  @!P0 BRA `(.L_x_129) ;  /* 0xfffffffc00f08947 */ /* 0x004fea000383ffff */
[----:B------:R-:W-:Y:S05]  /*a340*/  BRA `(.L_x_130) ;  /* 0xffffff9000387947 */ /* 0x000fea000383ffff */
.L_x_44:
[----:B------:R-:W-:-:S07]  /*a350*/  MOV R0, UR5 ;  /* 0x0000000500007c02 */ /* 0x000fce0008000f00 */
.L_x_131:
[----:B-1----:R1:W2:Y:S02]  /*a360*/  SYNCS.PHASECHK.TRANS64.TRYWAIT P0, [R0+URZ], R3 ;  /* 0x00000003000075a7 */ /* 0x0022a400080011ff */
[----:B--2---:R-:W-:Y:S05]  /*a370*/  @!P0 NANOSLEEP.SYNCS 0x989680 ;  /* 0x009896800000895d */ /* 0x004fea0003900000 */
[----:B------:R-:W2:Y:S02]  /*a380*/  @!P0 SYNCS.PHASECHK.TRANS64 P0, [R0+URZ], R3 ;  /* 0x00000003000085a7 */ /* 0x000ea400080010ff */
[----:B--2---:R-:W-:Y:S05]  /*a390*/  @!P0 BRA `(.L_x_131) ;  /* 0xfffffffc00f08947 */ /* 0x004fea000383ffff */
[----:B------:R-:W-:Y:S05]  /*a3a0*/  BRA `(.L_x_132) ;  /* 0xffffff9000487947 */ /* 0x000fea000383ffff */
.L_x_47:
[----:B------:R-:W-:-:S07]  /*a3b0*/  MOV R4, UR4 ;  /* 0x0000000400047c02 */ /* 0x000fce0008000f00 */
.L_x_133:
[----:B--2---:R2:W3:Y:S02]  /*a3c0*/  SYNCS.PHASECHK.TRANS64.TRYWAIT P1, [R4+URZ+0xf8], R7 ;  /* 0x0000f807040075a7 */ /* 0x0044e400080211ff */
[----:B---3--:R-:W-:Y:S05]  /*a3d0*/  @!P1 NANOSLEEP.SYNCS 0x989680 ;  /* 0x009896800000995d */ /* 0x008fea0003900000 */
[----:B------:R-:W3:Y:S02]  /*a3e0*/  @!P1 SYNCS.PHASECHK.TRANS64 P1, [R4+URZ+0xf8], R7 ;  /* 0x0000f807040095a7 */ /* 0x000ee400080210ff */
[----:B---3--:R-:W-:Y:S05]  /*a3f0*/  @!P1 BRA `(.L_x_133) ;  /* 0xfffffffc00f09947 */ /* 0x008fea000383ffff */
[----:B------:R-:W-:Y:S05]  /*a400*/  BRA `(.L_x_134) ;  /* 0xffffff9000b87947 */ /* 0x000fea000383ffff */
.L_x_48:
[----:B--2---:R-:W-:-:S07]  /*a410*/  MOV R4, UR4 ;  /* 0x0000000400047c02 */ /* 0x004fce0008000f00 */
.L_x_135:
[----:B--2---:R2:W3:Y:S02]  /*a420*/  SYNCS.PHASECHK.TRANS64.TRYWAIT P1, [R4+URZ+0xf0], R5 ;  /* 0x0000f005040075a7 */ /* 0x0044e400080211ff */
[----:B---3--:R-:W-:Y:S05]  /*a430*/  @!P1 NANOSLEEP.SYNCS 0x989680 ;  /* 0x009896800000995d */ /* 0x008fea0003900000 */
[----:B------:R-:W3:Y:S02]  /*a440*/  @!P1 SYNCS.PHASECHK.TRANS64 P1, [R4+URZ+0xf0], R5 ;  /* 0x0000f005040095a7 */ /* 0x000ee400080210ff */
[----:B---3--:R-:W-:Y:S05]  /*a450*/  @!P1 BRA `(.L_x_135) ;  /* 0xfffffffc00f09947 */ /* 0x008fea000383ffff */
[----:B------:R-:W-:Y:S05]  /*a460*/  BRA `(.L_x_136) ;  /* 0xffffff9000c07947 */ /* 0x000fea000383ffff */
.L_x_56:
[----:B------:R-:W-:-:S07]  /*a470*/  MOV R0, UR19 ;  /* 0x0000001300007c02 */ /* 0x000fce0008000f00 */
.L_x_137:
[----:B-1----:R1:W2:Y:S02]  /*a480*/  SYNCS.PHASECHK.TRANS64.TRYWAIT P0, [R0+URZ+0xf0], R5 ;  /* 0x0000f005000075a7 */ /* 0x0022a400080011ff */
[----:B--2---:R-:W-:Y:S05]  /*a490*/  @!P0 NANOSLEEP.SYNCS 0x989680 ;  /* 0x009896800000895d */ /* 0x004fea0003900000 */
[----:B------:R-:W2:Y:S02]  /*a4a0*/  @!P0 SYNCS.PHASECHK.TRANS64 P0, [R0+URZ+0xf0], R5 ;  /* 0x0000f005000085a7 */ /* 0x000ea400080010ff */
[----:B--2---:R-:W-:Y:S05]  /*a4b0*/  @!P0 BRA `(.L_x_137) ;  /* 0xfffffffc00f08947 */ /* 0x004fea000383ffff */
[----:B------:R-:W-:Y:S05]  /*a4c0*/  BRA `(.L_x_138) ;  /* 0xffffff9800307947 */ /* 0x000fea000383ffff */
.L_x_57:
[----:B------:R-:W-:-:S07]  /*a4d0*/  MOV R5, UR23 ;  /* 0x0000001700057c02 */ /* 0x000fce0008000f00 */
.L_x_139:
[----:B-1----:R1:W2:Y:S02]  /*a4e0*/  SYNCS.PHASECHK.TRANS64.TRYWAIT P0, [R5+URZ+0x110], R0 ;  /* 0x00011000050075a7 */ /* 0x0022a400080011ff */
[----:B--2---:R-:W-:Y:S05]  /*a4f0*/  @!P0 NANOSLEEP.SYNCS 0x989680 ;  /* 0x009896800000895d */ /* 0x004fea0003900000 */
[----:B------:R-:W2:Y:S02]  /*a500*/  @!P0 SYNCS.PHASECHK.TRANS64 P0, [R5+URZ+0x110], R0 ;  /* 0x00011000050085a7 */ /* 0x000ea400080010ff */
[----:B--2---:R-:W-:Y:S05]  /*a510*/  @!P0 BRA `(.L_x_139) ;  /* 0xfffffffc00f08947 */ /* 0x004fea000383ffff */
[----:B------:R-:W-:Y:S05]  /*a520*/  BRA `(.L_x_140) ;  /* 0xffffff98004c7947 */ /* 0x000fea000383ffff */
.L_x_60:
[----:B-1----:R-:W-:Y:S07]  /*a530*/  MOV R0, UR15 ;  /* 0x0000000f00007c02 */ /* 0x002fee0008000f00 */
.L_x_141:
[----:B-1----:R1:W2:Y:S02]  /*a540*/  SYNCS.PHASECHK.TRANS64.TRYWAIT P0, [R0+URZ], R5 ;  /* 0x00000005000075a7 */ /* 0x0022a400080011ff */
[----:B--2---:R-:W-:Y:S05]  /*a550*/  @!P0 NANOSLEEP.SYNCS 0x989680 ;  /* 0x009896800000895d */ /* 0x004fea0003900000 */
[----:B------:R-:W2:Y:S02]  /*a560*/  @!P0 SYNCS.PHASECHK.TRANS64 P0, [R0+URZ], R5 ;  /* 0x00000005000085a7 */ /* 0x000ea400080010ff */
[----:B--2---:R-:W-:Y:S05]  /*a570*/  @!P0 BRA `(.L_x_141) ;  /* 0xfffffffc00f08947 */ /* 0x004fea000383ffff */
[----:B------:R-:W-:Y:S05]  /*a580*/  BRA `(.L_x_59) ;  /* 0xffffff98007c7947 */ /* 0x000fea000383ffff */
.L_x_63:
[----:B------:R-:W-:-:S07]  /*a590*/  MOV R0, UR4 ;  /* 0x0000000400007c02 */ /* 0x000fce0008000f00 */
.L_x_142:
[----:B-1----:R1:W3:Y:S02]  /*a5a0*/  SYNCS.PHASECHK.TRANS64.TRYWAIT P0, [R0+URZ], R3 ;  /* 0x00000003000075a7 */ /* 0x0022e400080011ff */
[----:B---3--:R-:W-:Y:S05]  /*a5b0*/  @!P0 NANOSLEEP.SYNCS 0x989680 ;  /* 0x009896800000895d */ /* 0x008fea0003900000 */
[----:B------:R-:W3:Y:S02]  /*a5c0*/  @!P0 SYNCS.PHASECHK.TRANS64 P0, [R0+URZ], R3 ;  /* 0x00000003000085a7 */ /* 0x000ee400080010ff */
[----:B---3--:R-:W-:Y:S05]  /*a5d0*/  @!P0 BRA `(.L_x_142) ;  /* 0xfffffffc00f08947 */ /* 0x008fea000383ffff */
[----:B------:R-:W-:Y:S05]  /*a5e0*/  BRA `(.L_x_143) ;  /* 0xffffff9c003c7947 */ /* 0x000fea000383ffff */
.L_x_64:
[----:B------:R-:W-:-:S07]  /*a5f0*/  MOV R0, UR4 ;  /* 0x0000000400007c02 */ /* 0x000fce0008000f00 */
.L_x_144:
[----:B-1----:R1:W2:Y:S02]  /*a600*/  SYNCS.PHASECHK.TRANS64.TRYWAIT P0, [R0+URZ], R3 ;  /* 0x00000003000075a7 */ /* 0x0022a400080011ff */
[----:B--2---:R-:W-:Y:S05]  /*a610*/  @!P0 NANOSLEEP.SYNCS 0x989680 ;  /* 0x009896800000895d */ /* 0x004fea0003900000 */
[----:B------:R-:W2:Y:S02]  /*a620*/  @!P0 SYNCS.PHASECHK.TRANS64 P0, [R0+URZ], R3 ;  /* 0x00000003000085a7 */ /* 0x000ea400080010ff */
[----:B--2---:R-:W-:Y:S05]  /*a630*/  @!P0 BRA `(.L_x_144) ;  /* 0xfffffffc00f08947 */ /* 0x004fea000383ffff */
[----:B------:R-:W-:Y:S05]  /*a640*/  BRA `(.L_x_145) ;  /* 0xffffff9c00487947 */ /* 0x000fea000383ffff */
.L_x_69:
[----:B------:R-:W-:Y:S07]  /*a650*/  MOV R0, UR22 ;  /* 0x0000001600007c02 */ /* 0x000fee0008000f00 */
.L_x_146:
[----:B-1----:R1:W2:Y:S02]  /*a660*/  SYNCS.PHASECHK.TRANS64.TRYWAIT P0, [R0+URZ+0xf0], R3 ;  /* 0x0000f003000075a7 */ /* 0x0022a400080011ff */
[----:B--2---:R-:W-:Y:S05]  /*a670*/  @!P0 NANOSLEEP.SYNCS 0x989680 ;  /* 0x009896800000895d */ /* 0x004fea0003900000 */
[----:B------:R-:W2:Y:S02]  /*a680*/  @!P0 SYNCS.PHASECHK.TRANS64 P0, [R0+URZ+0xf0], R3 ;  /* 0x0000f003000085a7 */ /* 0x000ea400080010ff */
[----:B--2---:R-:W-:Y:S05]  /*a690*/  @!P0 BRA `(.L_x_146) ;  /* 0xfffffffc00f08947 */ /* 0x004fea000383ffff */
[----:B------:R-:W-:Y:S05]  /*a6a0*/  BRA `(.L_x_147) ;  /* 0xffffffa4001c7947 */ /* 0x000fea000383ffff */
.L_x_72:
[----:B------:R-:W-:Y:S07]  /*a6b0*/  MOV R3, UR22 ;  /* 0x0000001600037c02 */ /* 0x000fee0008000f00 */
.L_x_148:
[----:B-1----:R1:W2:Y:S02]  /*a6c0*/  SYNCS.PHASECHK.TRANS64.TRYWAIT P1, [R3+URZ+0xe8], R12 ;  /* 0x0000e80c030075a7 */ /* 0x0022a400080211ff */
[----:B--2---:R-:W-:Y:S05]  /*a6d0*/  @!P1 NANOSLEEP.SYNCS 0x989680 ;  /* 0x009896800000995d */ /* 0x004fea0003900000 */
[----:B------:R-:W2:Y:S02]  /*a6e0*/  @!P1 SYNCS.PHASECHK.TRANS64 P1, [R3+URZ+0xe8], R12 ;  /* 0x0000e80c030095a7 */ /* 0x000ea400080210ff */
[----:B--2---:R-:W-:Y:S05]  /*a6f0*/  @!P1 BRA `(.L_x_148) ;  /* 0xfffffffc00f09947 */ /* 0x004fea000383ffff */
[----:B------:R-:W-:Y:S05]  /*a700*/  BRA `(.L_x_71) ;  /* 0xffffffa800787947 */ /* 0x000fea000383ffff */
.L_x_75:
[----:B------:R-:W-:Y:S07]  /*a710*/  MOV R0, UR22 ;  /* 0x0000001600007c02 */ /* 0x000fee0008000f00 */
.L_x_149:
[----:B-1----:R1:W2:Y:S02]  /*a720*/  SYNCS.PHASECHK.TRANS64.TRYWAIT P1, [R0+URZ+0xd0], R9 ;  /* 0x0000d009000075a7 */ /* 0x0022a400080211ff */
[----:B--2---:R-:W-:Y:S05]  /*a730*/  @!P1 NANOSLEEP.SYNCS 0x989680 ;  /* 0x009896800000995d */ /* 0x004fea0003900000 */
[----:B------:R-:W2:Y:S02]  /*a740*/  @!P1 SYNCS.PHASECHK.TRANS64 P1, [R0+URZ+0xd0], R9 ;  /* 0x0000d009000095a7 */ /* 0x000ea400080210ff */
[----:B--2---:R-:W-:Y:S05]  /*a750*/  @!P1 BRA `(.L_x_149) ;  /* 0xfffffffc00f09947 */ /* 0x004fea000383ffff */
[----:B------:R-:W-:Y:S05]  /*a760*/  BRA `(.L_x_150) ;  /* 0xffffffac00e87947 */ /* 0x000fea000383ffff */
.L_x_76:
[----:B------:R-:W-:Y:S07]  /*a770*/  MOV R0, UR22 ;  /* 0x0000001600007c02 */ /* 0x000fee0008000f00 */
.L_x_151:
[----:B-1----:R1:W2:Y:S02]  /*a780*/  SYNCS.PHASECHK.TRANS64.TRYWAIT P0, [R0+URZ+0xd8], R9 ;  /* 0x0000d809000075a7 */ /* 0x0022a400080011ff */
[----:B--2---:R-:W-:Y:S05]  /*a790*/  @!P0 NANOSLEEP.SYNCS 0x989680 ;  /* 0x009896800000895d */ /* 0x004fea0003900000 */
[----:B------:R-:W2:Y:S02]  /*a7a0*/  @!P0 SYNCS.PHASECHK.TRANS64 P0, [R0+URZ+0xd8], R9 ;  /* 0x0000d809000085a7 */ /* 0x000ea400080010ff */
[----:B--2---:R-:W-:Y:S05]  /*a7b0*/  @!P0 BRA `(.L_x_151) ;  /* 0xfffffffc00f08947 */ /* 0x004fea000383ffff */
[----:B------:R-:W-:Y:S05]  /*a7c0*/  BRA `(.L_x_152) ;  /* 0xffffffb000307947 */ /* 0x000fea000383ffff */
.L_x_78:
[----:B------:R-:W-:-:S07]  /*a7d0*/  MOV R0, UR22 ;  /* 0x0000001600007c02 */ /* 0x000fce0008000f00 */
.L_x_153:
[----:B--2---:R2:W3:Y:S02]  /*a7e0*/  SYNCS.PHASECHK.TRANS64.TRYWAIT P0, [R0+URZ+0xd0], R3 ;  /* 0x0000d003000075a7 */ /* 0x0044e400080011ff */
[----:B---3--:R-:W-:Y:S05]  /*a7f0*/  @!P0 NANOSLEEP.SYNCS 0x989680 ;  /* 0x009896800000895d */ /* 0x008fea0003900000 */
[----:B------:R-:W3:Y:S02]  /*a800*/  @!P0 SYNCS.PHASECHK.TRANS64 P0, [R0+URZ+0xd0], R3 ;  /* 0x0000d003000085a7 */ /* 0x000ee400080010ff */
[----:B---3--:R-:W-:Y:S05]  /*a810*/  @!P0 BRA `(.L_x_153) ;  /* 0xfffffffc00f08947 */ /* 0x008fea000383ffff */
[----:B------:R-:W-:Y:S05]  /*a820*/  BRA `(.L_x_154) ;  /* 0xffffffb000887947 */ /* 0x000fea000383ffff */
.L_x_80:
[----:B------:R-:W-:Y:S07]  /*a830*/  MOV R0, UR49 ;  /* 0x0000003100007c02 */ /* 0x000fee0008000f00 */
.L_x_155:
[----:B-1----:R1:W2:Y:S02]  /*a840*/  SYNCS.PHASECHK.TRANS64.TRYWAIT P0, [R0+URZ+0xf0], R3 ;  /* 0x0000f003000075a7 */ /* 0x0022a400080011ff */
[----:B--2---:R-:W-:Y:S05]  /*a850*/  @!P0 NANOSLEEP.SYNCS 0x989680 ;  /* 0x009896800000895d */ /* 0x004fea0003900000 */
[----:B------:R-:W2:Y:S02]  /*a860*/  @!P0 SYNCS.PHASECHK.TRANS64 P0, [R0+URZ+0xf0], R3 ;  /* 0x0000f003000085a7 */ /* 0x000ea400080010ff */
[----:B--2---:R-:W-:Y:S05]  /*a870*/  @!P0 BRA `(.L_x_155) ;  /* 0xfffffffc00f08947 */ /* 0x004fea000383ffff */
[----:B------:R-:W-:Y:S05]  /*a880*/  BRA `(.L_x_156) ;  /* 0xffffffb400647947 */ /* 0x000fea000383ffff */
.L_x_91:
[----:B---3--:R3:W1:Y:S02]  /*a890*/  SYNCS.PHASECHK.TRANS64.TRYWAIT P1, [R0+URZ+0xc0], R3 ;  /* 0x0000c003000075a7 */ /* 0x00866400080211ff */
[----:B-1----:R-:W-:Y:S05]  /*a8a0*/  @!P1 NANOSLEEP.SYNCS 0x989680 ;  /* 0x009896800000995d */ /* 0x002fea0003900000 */
[----:B------:R-:W1:Y:S02]  /*a8b0*/  @!P1 SYNCS.PHASECHK.TRANS64 P1, [R0+URZ+0xc0], R3 ;  /* 0x0000c003000095a7 */ /* 0x000e6400080210ff */
[----:B-1----:R-:W-:Y:S05]  /*a8c0*/  @!P1 BRA `(.L_x_91) ;  /* 0xfffffffc00f09947 */ /* 0x002fea000383ffff */
[----:B------:R-:W-:Y:S05]  /*a8d0*/  BRA `(.L_x_90) ;  /* 0xffffffc800707947 */ /* 0x000fea000383ffff */
.L_x_93:
[----:B----4-:R4:W1:Y:S02]  /*a8e0*/  SYNCS.PHASECHK.TRANS64.TRYWAIT P0, [R183+URZ+0x100], R4 ;  /* 0x00010004b70075a7 */ /* 0x01086400080011ff */
[----:B-1----:R-:W-:Y:S05]  /*a8f0*/  @!P0 NANOSLEEP.SYNCS 0x989680 ;  /* 0x009896800000895d */ /* 0x002fea0003900000 */
[----:B------:R-:W1:Y:S02]  /*a900*/  @!P0 SYNCS.PHASECHK.TRANS64 P0, [R183+URZ+0x100], R4 ;  /* 0x00010004b70085a7 */ /* 0x000e6400080010ff */
[----:B-1----:R-:W-:Y:S05]  /*a910*/  @!P0 BRA `(.L_x_93) ;  /* 0xfffffffc00f08947 */ /* 0x002fea000383ffff */
[----:B------:R-:W-:Y:S05]  /*a920*/  BRA `(.L_x_92) ;  /* 0xffffffc800c87947 */ /* 0x000fea000383ffff */
.L_x_102:
[----:B---3--:R3:W4:Y:S02]  /*a930*/  SYNCS.PHASECHK.TRANS64.TRYWAIT P0, [R197+URZ+0xc0], R2 ;  /* 0x0000c002c50075a7 */ /* 0x00872400080011ff */
[----:B----4-:R-:W-:Y:S05]  /*a940*/  @!P0 NANOSLEEP.SYNCS 0x989680 ;  /* 0x009896800000895d */ /* 0x010fea0003900000 */
[----:B------:R-:W4:Y:S02]  /*a950*/  @!P0 SYNCS.PHASECHK.TRANS64 P0, [R197+URZ+0xc0], R2 ;  /* 0x0000c002c50085a7 */ /* 0x000f2400080010ff */
[----:B----4-:R-:W-:Y:S05]  /*a960*/  @!P0 BRA `(.L_x_102) ;  /* 0xfffffffc00f08947 */ /* 0x010fea000383ffff */
[----:B------:R-:W-:Y:S05]  /*a970*/  BRA `(.L_x_101) ;  /* 0xffffffdc00d87947 */ /* 0x000fea000383ffff */
        .weak           $__internal_0_$__cuda_sm10x_tcgen05_guardrail_trap_col_being_dealloced_not_returned_by_alloc
        .type           $__internal_0_$__cuda_sm10x_tcgen05_guardrail_trap_col_being_dealloced_not_returned_by_alloc,@function
        .size           $__internal_0_$__cuda_sm10x_tcgen05_guardrail_trap_col_being_dealloced_not_returned_by_alloc,($__internal_1_$__cuda_sm10x_tcgen05_guardrail_trap_phase_invalid_during_alloc - $__internal_0_$__cuda_sm10x_tcgen05_guardrail_trap_col_being_dealloced_not_returned_by_alloc)
$__internal_0_$__cuda_sm10x_tcgen05_guardrail_trap_col_being_dealloced_not_returned_by_alloc:
[----:B------:R-:W-:Y:S05]  /*a980*/  BPT.TRAP 0x1 ;  /* 0x000000040000795c */ /* 0x000fea0000300000 */
[----:B------:R-:W-:-:S04]  /*a990*/  HFMA2 R3, -RZ, RZ, 0, 0 ;  /* 0x00000000ff037431 */ /* 0x000fc800000001ff */
[----:B------:R-:W-:Y:S05]  /*a9a0*/  RET.REL.NODEC R2 `(_ZN7cutlass13device_kernelINS_4conv6kernel13ConvUniversalINS1_16ConvProblemShapeILNS1_8OperatorE2ELi3EEENS1_10collective14CollectiveConvINS1_47MainloopSm100TmaUmmaWarpSpecializedImplicitGemmILS5_2ELi12ELi3ELi1ELi2EN4cute5tupleIJNSA_1CILi1EEESD_SD_EEEEENSB_IJNSC_ILi128EEENSB_IJSG_EEENSB_IJNSC_ILi64EEEEEEEEENS_12float_e4m3_tESL_NSA_8TiledMMAINSA_8MMA_AtomIJNSA_10MMA_TraitsINSA_19SM100_MMA_F8F6F4_SSEJSL_SL_fSG_SG_NSA_17integral_constantINSA_4UMMA5MajorELSS_1EEEST_NSQ_INSR_7ScaleInELSU_0EEESV_EEEEEENSA_6LayoutISE_NSB_IJNSC_ILi0EEESZ_SZ_EEEEENSB_IJNSA_10UnderscoreES12_S12_EEEEENS7_6detail27Sm100ImplicitGemmTileTraitsINSA_13SM90_TMA_LOADENSA_14ComposedLayoutINSA_7SwizzleILi3ELi4ELi3EEENSA_18smem_ptr_flag_bitsILi8EEENSY_INSB_IJSG_NSC_ILi8EEEEEENSB_IJSD_SG_EEEEEEEvEENS16_INSA_20SM90_TMA_LOAD_IM2COLES1H_vEEEENS_8epilogue10collective18CollectiveEpilogueINS1M_23Sm100TmaWarpSpecializedILi2ELi2ELi64ELb0ELb0EEEJSK_NSB_IJNSY_ISG_SD_EENSY_ISI_SD_EEEEESL_NSB_IJlNSB_IJSD_lllEEESZ_EEESL_S1V_NS1M_6fusion15FusionCallbacksIS1Q_NS1W_17LinearCombinationISL_fSL_fLNS_15FloatRoundStyleE2EEESK_S1T_JEEENSA_5SM1004TMEM4LOAD26SM100_TMEM_LOAD_32dp32b64xES17_NS18_INS19_ILi2ELi4ELi3EEES1C_NSY_INSB_IJS1D_SI_EEENSB_IJSI_SD_EEEEEEENSA_39AutoVectorizingCopyWithAssumedAlignmentILi128EEENSA_14SM90_TMA_STOREES2A_S2C_S2C_EEEvvEEEEvNT_6ParamsE) ;  /* 0xffffff5402947950 */ /* 0x000fea0003c3ffff */
        .weak           $__internal_1_$__cuda_sm10x_tcgen05_guardrail_trap_phase_invalid_during_alloc
        .type           $__internal_1_$__cuda_sm10x_tcgen05_guardrail_trap_phase_invalid_during_alloc,@function
        .size           $__internal_1_$__cuda_sm10x_tcgen05_guardrail_trap_phase_invalid_during_alloc,($__internal_2_$__cuda_sm10x_tcgen05_guardrail_trap_unallocated_columns_being_dealloced - $__internal_1_$__cuda_sm10x_tcgen05_guardrail_trap_phase_invalid_during_alloc)
$__internal_1_$__cuda_sm10x_tcgen05_guardrail_trap_phase_invalid_during_alloc:
[----:B------:R-:W-:Y:S05]  /*a9b0*/  BPT.TRAP 0x1 ;  /* 0x000000040000795c */ /* 0x000fea0000300000 */
[----:B------:R-:W-:-:S04]  /*a9c0*/  MOV R3, 0x0 ;  /* 0x0000000000037802 */ /* 0x000fc80000000f00 */
[----:B------:R-:W-:Y:S05]  /*a9d0*/  RET.REL.NODEC R2 `(_ZN7cutlass13device_kernelINS_4conv6kernel13ConvUniversalINS1_16ConvProblemShapeILNS1_8OperatorE2ELi3EEENS1_10collective14CollectiveConvINS1_47MainloopSm100TmaUmmaWarpSpecializedImplicitGemmILS5_2ELi12ELi3ELi1ELi2EN4cute5tupleIJNSA_1CILi1EEESD_SD_EEEEENSB_IJNSC_ILi128EEENSB_IJSG_EEENSB_IJNSC_ILi64EEEEEEEEENS_12float_e4m3_tESL_NSA_8TiledMMAINSA_8MMA_AtomIJNSA_10MMA_TraitsINSA_19SM100_MMA_F8F6F4_SSEJSL_SL_fSG_SG_NSA_17integral_constantINSA_4UMMA5MajorELSS_1EEEST_NSQ_INSR_7ScaleInELSU_0EEESV_EEEEEENSA_6LayoutISE_NSB_IJNSC_ILi0EEESZ_SZ_EEEEENSB_IJNSA_10UnderscoreES12_S12_EEEEENS7_6detail27Sm100ImplicitGemmTileTraitsINSA_13SM90_TMA_LOADENSA_14ComposedLayoutINSA_7SwizzleILi3ELi4ELi3EEENSA_18smem_ptr_flag_bitsILi8EEENSY_INSB_IJSG_NSC_ILi8EEEEEENSB_IJSD_SG_EEEEEEEvEENS16_INSA_20SM90_TMA_LOAD_IM2COLES1H_vEEEENS_8epilogue10collective18CollectiveEpilogueINS1M_23Sm100TmaWarpSpecializedILi2ELi2ELi64ELb0ELb0EEEJSK_NSB_IJNSY_ISG_SD_EENSY_ISI_SD_EEEEESL_NSB_IJlNSB_IJSD_lllEEESZ_EEESL_S1V_NS1M_6fusion15FusionCallbacksIS1Q_NS1W_17LinearCombinationISL_fSL_fLNS_15FloatRoundStyleE2EEESK_S1T_JEEENSA_5SM1004TMEM4LOAD26SM100_TMEM_LOAD_32dp32b64xES17_NS18_INS19_ILi2ELi4ELi3EEES1C_NSY_INSB_IJS1D_SI_EEENSB_IJSI_SD_EEEEEEENSA_39AutoVectorizingCopyWithAssumedAlignmentILi128EEENSA_14SM90_TMA_STOREES2A_S2C_S2C_EEEvvEEEEvNT_6ParamsE) ;  /* 0xffffff5402887950 */ /* 0x000fea0003c3ffff */
        .weak           $__internal_2_$__cuda_sm10x_tcgen05_guardrail_trap_unallocated_columns_being_dealloced
        .type           $__internal_2_$__cuda_sm10x_tcgen05_guardrail_trap_unallocated_columns_being_dealloced,@function
        .size           $__internal_2_$__cuda_sm10x_tcgen05_guardrail_trap_unallocated_columns_being_dealloced,(.L_x_158 - $__internal_2_$__cuda_sm10x_tcgen05_guardrail_trap_unallocated_columns_being_dealloced)
$__internal_2_$__cuda_sm10x_tcgen05_guardrail_trap_unallocated_columns_being_dealloced:
[----:B------:R-:W-:Y:S05]  /*a9e0*/  BPT.TRAP 0x1 ;  /* 0x000000040000795c */ /* 0x000fea0000300000 */
[----:B------:R-:W-:-:S04]  /*a9f0*/  HFMA2 R3, -RZ, RZ, 0, 0 ;  /* 0x00000000ff037431 */ /* 0x000fc800000001ff */
[----:B------:R-:W-:Y:S05]  /*aa00*/  RET.REL.NODEC R2 `(_ZN7cutlass13device_kernelINS_4conv6kernel13ConvUniversalINS1_16ConvProblemShapeILNS1_8OperatorE2ELi3EEENS1_10collective14CollectiveConvINS1_47MainloopSm100TmaUmmaWarpSpecializedImplicitGemmILS5_2ELi12ELi3ELi1ELi2EN4cute5tupleIJNSA_1CILi1EEESD_SD_EEEEENSB_IJNSC_ILi128EEENSB_IJSG_EEENSB_IJNSC_ILi64EEEEEEEEENS_12float_e4m3_tESL_NSA_8TiledMMAINSA_8MMA_AtomIJNSA_10MMA_TraitsINSA_19SM100_MMA_F8F6F4_SSEJSL_SL_fSG_SG_NSA_17integral_constantINSA_4UMMA5MajorELSS_1EEEST_NSQ_INSR_7ScaleInELSU_0EEESV_EEEEEENSA_6LayoutISE_NSB_IJNSC_ILi0EEESZ_SZ_EEEEENSB_IJNSA_10UnderscoreES12_S12_EEEEENS7_6detail27Sm100ImplicitGemmTileTraitsINSA_13SM90_TMA_LOADENSA_14ComposedLayoutINSA_7SwizzleILi3ELi4ELi3EEENSA_18smem_ptr_flag_bitsILi8EEENSY_INSB_IJSG_NSC_ILi8EEEEEENSB_IJSD_SG_EEEEEEEvEENS16_INSA_20SM90_TMA_LOAD_IM2COLES1H_vEEEENS_8epilogue10collective18CollectiveEpilogueINS1M_23Sm100TmaWarpSpecializedILi2ELi2ELi64ELb0ELb0EEEJSK_NSB_IJNSY_ISG_SD_EENSY_ISI_SD_EEEEESL_NSB_IJlNSB_IJSD_lllEEESZ_EEESL_S1V_NS1M_6fusion15FusionCallbacksIS1Q_NS1W_17LinearCombinationISL_fSL_fLNS_15FloatRoundStyleE2EEESK_S1T_JEEENSA_5SM1004TMEM4LOAD26SM100_TMEM_LOAD_32dp32b64xES17_NS18_INS19_ILi2ELi4ELi3EEES1C_NSY_INSB_IJS1D_SI_EEENSB_IJSI_SD_EEEEEEENSA_39AutoVectorizingCopyWithAssumedAlignmentILi128EEENSA_14SM90_TMA_STOREES2A_S2C_S2C_EEEvvEEEEvNT_6ParamsE) ;  /* 0xffffff54027c7950 */ /* 0x000fea0003c3ffff */
.L_x_157:
[----:B------:R-:W-:-:S00]  /*aa10*/  BRA `(.L_x_157) ;  /* 0xfffffffc00fc7947 */ /* 0x000fc0000383ffff */
[----:B------:R-:W-:-:S00]  /*aa20*/  NOP ;  /* 0x0000000000007918 */ /* 0x000fc00000000000 */
        /* <DEDUP_REMOVED lines=13> */
.L_x_158:


//--------------------- .nv.global.init           --------------------------
	.section	.nv.global.init,"aw",@progbits
.nv.global.init:
	.type		$str$29,@object
	.size		$str$29,($str$30 - $str$29)
$str$29:
        /*0000*/ 	.byte	0x28, 0x61, 0x64, 0x64, 0x72, 0x65, 0x73, 0x73, 0x20, 0x26, 0x20, 0x6d, 0x61, 0x73, 0x6b, 0x29
        /*0010*/ 	.byte	0x20, 0x3d, 0x3d, 0x20, 0x30, 0x00
	.type		$str$30,@object
	.size		$str$30,($str$28 - $str$30)
$str$30:
        /*0016*/ 	.byte	0x2f, 0x74, 0x6d, 0x70, 0x2f, 0x63, 0x75, 0x74, 0x6c, 0x61, 0x73, 0x73, 0x5f, 0x73, 0x77, 0x65
        /*0026*/ 	.byte	0x65, 0x70, 0x5f, 0x73, 0x72, 0x63, 0x2f, 0x69, 0x6e, 0x63, 0x6c, 0x75, 0x64, 0x65, 0x2f, 0x63
        /*0036*/ 	.byte	0x75, 0x74, 0x65, 0x2f, 0x70, 0x6f, 0x69, 0x6e, 0x74, 0x65, 0x72, 0x5f, 0x66, 0x6c, 0x61, 0x67
        /*0046*/ 	.byte	0x67, 0x65, 0x64, 0x2e, 0x68, 0x70, 0x70, 0x00
	.type		$str$28,@object
	.size		$str$28,($str$27 - $str$28)
$str$28:
        /*004e*/ 	.byte	0x2f, 0x74, 0x6d, 0x70, 0x2f, 0x63, 0x75, 0x74, 0x6c, 0x61, 0x73, 0x73, 0x5f, 0x73, 0x77, 0x65
        /*005e*/ 	.byte	0x65, 0x70, 0x5f, 0x73, 0x72, 0x63, 0x2f, 0x69, 0x6e, 0x63, 0x6c, 0x75, 0x64, 0x65, 0x2f, 0x63
        /*006e*/ 	.byte	0x75, 0x74, 0x65, 0x2f, 0x61, 0x74, 0x6f, 0x6d, 0x2f, 0x63, 0x6f, 0x70, 0x79, 0x5f, 0x74, 0x72
        /*007e*/ 	.byte	0x61, 0x69, 0x74, 0x73, 0x5f, 0x73, 0x6d, 0x31, 0x30, 0x30, 0x2e, 0x68, 0x70, 0x70, 0x00
	.type		$str$27,@object
	.size		$str$27,(__unnamed_1 - $str$27)
$str$27:
        /*008d*/ 	.byte	0x28, 0x28, 0x75, 0x69, 0x6e, 0x74, 0x33, 0x32, 0x5f, 0x74, 0x28, 0x74, 0x68, 0x72, 0x65, 0x61
        /*009d*/ 	.byte	0x64, 0x49, 0x64, 0x78, 0x2e, 0x78, 0x29, 0x20, 0x2f, 0x20, 0x33, 0x32, 0x29, 0x20, 0x25, 0x20
        /*00ad*/ 	.byte	0x34, 0x29, 0x20, 0x3d, 0x3d, 0x20, 0x28, 0x28, 0x28, 0x74, 0x6d, 0x65, 0x6d, 0x5f, 0x61, 0x64
        /*00bd*/ 	.byte	0x64, 0x72, 0x20, 0x3e, 0x3e, 0x20, 0x31, 0x36, 0x29, 0x20, 0x2f, 0x20, 0x33, 0x32, 0x29, 0x20
        /*00cd*/ 	.byte	0x25, 0x20, 0x34, 0x29, 0x00
	.type		__unnamed_1,@object
	.size		__unnamed_1,(__unnamed_2 - __unnamed_1)
__unnamed_1:
        /*00d2*/ 	.byte	0x61, 0x75, 0x74, 0x6f, 0x20, 0x63, 0x75, 0x74, 0x65, 0x3a, 0x3a, 0x61, 0x73, 0x5f, 0x70, 0x6f
        /* <DEDUP_REMOVED lines=24> */
        /*0262*/ 	.byte	0x43, 0x3c, 0x38, 0x31, 0x39, 0x32, 0x3e, 0x3e, 0x3e, 0x3e, 0x5d, 0x00
	.type		__unnamed_2,@object
	.size		__unnamed_2,(.L_2 - __unnamed_2)
__unnamed_2:
        /* <DEDUP_REMOVED lines=42> */
        /*050e*/ 	.byte	0x3e, 0x3e, 0x3e, 0x3e, 0x5d, 0x00
.L_2:


//--------------------- .nv.shared._ZN7cutlass13device_kernelINS_4conv6kernel13ConvUniversalINS1_16ConvProblemShapeILNS1_8OperatorE2ELi3EEENS1_10collective14CollectiveConvINS1_47MainloopSm100TmaUmmaWarpSpecializedImplicitGemmILS5_2ELi12ELi3ELi1ELi2EN4cute5tupleIJNSA_1CILi1EEESD_SD_EEEEENSB_IJNSC_ILi128EEENSB_IJSG_EEENSB_IJNSC_ILi64EEEEEEEEENS_12float_e4m3_tESL_NSA_8TiledMMAINSA_8MMA_AtomIJNSA_10MMA_TraitsINSA_19SM100_MMA_F8F6F4_SSEJSL_SL_fSG_SG_NSA_17integral_constantINSA_4UMMA5MajorELSS_1EEEST_NSQ_INSR_7ScaleInELSU_0EEESV_EEEEEENSA_6LayoutISE_NSB_IJNSC_ILi0EEESZ_SZ_EEEEENSB_IJNSA_10UnderscoreES12_S12_EEEEENS7_6detail27Sm100ImplicitGemmTileTraitsINSA_13SM90_TMA_LOADENSA_14ComposedLayoutINSA_7SwizzleILi3ELi4ELi3EEENSA_18smem_ptr_flag_bitsILi8EEENSY_INSB_IJSG_NSC_ILi8EEEEEENSB_IJSD_SG_EEEEEEEvEENS16_INSA_20SM90_TMA_LOAD_IM2COLES1H_vEEEENS_8epilogue10collective18CollectiveEpilogueINS1M_23Sm100TmaWarpSpecializedILi2ELi2ELi64ELb0ELb0EEEJSK_NSB_IJNSY_ISG_SD_EENSY_ISI_SD_EEEEESL_NSB_IJlNSB_IJSD_lllEEESZ_EEESL_S1V_NS1M_6fusion15FusionCallbacksIS1Q_NS1W_17LinearCombinationISL_fSL_fLNS_15FloatRoundStyleE2EEESK_S1T_JEEENSA_5SM1004TMEM4LOAD26SM100_TMEM_LOAD_32dp32b64xES17_NS18_INS19_ILi2ELi4ELi3EEES1C_NSY_INSB_IJS1D_SI_EEENSB_IJSI_SD_EEEEEEENSA_39AutoVectorizingCopyWithAssumedAlignmentILi128EEENSA_14SM90_TMA_STOREES2A_S2C_S2C_EEEvvEEEEvNT_6ParamsE --------------------------
	.section	.nv.shared._ZN7cutlass13device_kernelINS_4conv6kernel13ConvUniversalINS1_16ConvProblemShapeILNS1_8OperatorE2ELi3EEENS1_10collective14CollectiveConvINS1_47MainloopSm100TmaUmmaWarpSpecializedImplicitGemmILS5_2ELi12ELi3ELi1ELi2EN4cute5tupleIJNSA_1CILi1EEESD_SD_EEEEENSB_IJNSC_ILi128EEENSB_IJSG_EEENSB_IJNSC_ILi64EEEEEEEEENS_12float_e4m3_tESL_NSA_8TiledMMAINSA_8MMA_AtomIJNSA_10MMA_TraitsINSA_19SM100_MMA_F8F6F4_SSEJSL_SL_fSG_SG_NSA_17integral_constantINSA_4UMMA5MajorELSS_1EEEST_NSQ_INSR_7ScaleInELSU_0EEESV_EEEEEENSA_6LayoutISE_NSB_IJNSC_ILi0EEESZ_SZ_EEEEENSB_IJNSA_10UnderscoreES12_S12_EEEEENS7_6detail27Sm100ImplicitGemmTileTraitsINSA_13SM90_TMA_LOADENSA_14ComposedLayoutINSA_7SwizzleILi3ELi4ELi3EEENSA_18smem_ptr_flag_bitsILi8EEENSY_INSB_IJSG_NSC_ILi8EEEEEENSB_IJSD_SG_EEEEEEEvEENS16_INSA_20SM90_TMA_LOAD_IM2COLES1H_vEEEENS_8epilogue10collective18CollectiveEpilogueINS1M_23Sm100TmaWarpSpecializedILi2ELi2ELi64ELb0ELb0EEEJSK_NSB_IJNSY_ISG_SD_EENSY_ISI_SD_EEEEESL_NSB_IJlNSB_IJSD_lllEEESZ_EEESL_S1V_NS1M_6fusion15FusionCallbacksIS1Q_NS1W_17LinearCombinationISL_fSL_fLNS_15FloatRoundStyleE2EEESK_S1T_JEEENSA_5SM1004TMEM4LOAD26SM100_TMEM_LOAD_32dp32b64xES17_NS18_INS19_ILi2ELi4ELi3EEES1C_NSY_INSB_IJS1D_SI_EEENSB_IJSI_SD_EEEEEEENSA_39AutoVectorizingCopyWithAssumedAlignmentILi128EEENSA_14SM90_TMA_STOREES2A_S2C_S2C_EEEvvEEEEvNT_6ParamsE,"aw",@nobits
	.sectionflags	@""
	.align	16
	.zero		1024


//--------------------- .nv.shared.reserved.0     --------------------------
	.section	.nv.shared.reserved.0,"aw",@nobits
	.weak		__nv_reservedSMEM_offset_0_alias
	.size		__nv_reservedSMEM_offset_0_alias, 0, 64
	.other		__nv_reservedSMEM_offset_0_alias,@"STO_CUDA_RESERVED_SHARED STV_DEFAULT"
__nv_reservedSMEM_offset_0_alias:
	.zero		0
.nv.shared.reserved.0:
	.zero		64
	.weak		__nv_reservedSMEM_tcgen05_partition
	.type		__nv_reservedSMEM_tcgen05_partition,@object
	.size		__nv_reservedSMEM_tcgen05_partition,(.L_0 - __nv_reservedSMEM_tcgen05_partition)
__nv_reservedSMEM_tcgen05_partition:
	.zero		32
.L_0:


//--------------------- .nv.global                --------------------------
	.section	.nv.global,"aw",@nobits
.nv.global:
	.type		_ZN39_INTERNAL_e14d3cf2_4_k_cu_45d28440_33444cute1_E,@object
	.size		_ZN39_INTERNAL_e14d3cf2_4_k_cu_45d28440_33444cute1_E,(_ZN39_INTERNAL_e14d3cf2_4_k_cu_45d28440_33444cuda3std3__45__cpo6cbeginE - _ZN39_INTERNAL_e14d3cf2_4_k_cu_45d28440_33444cute1_E)
_ZN39_INTERNAL_e14d3cf2_4_k_cu_45d28440_33444cute1_E:
	.zero		1
	.type		_ZN39_INTERNAL_e14d3cf2_4_k_cu_45d28440_33444cuda3std3__45__cpo6cbeginE,@object
	.size		_ZN39_INTERNAL_e14d3cf2_4_k_cu_45d28440_33444cuda3std3__45__cpo6cbeginE,(_ZN39_INTERNAL_e14d3cf2_4_k_cu_45d28440_33444cuda3std3__48in_placeE - _ZN39_INTERNAL_e14d3cf2_4_k_cu_45d28440_33444cuda3std3__45__cpo6cbeginE)
_ZN39_INTERNAL_e14d3cf2_4_k_cu_45d28440_33444cuda3std3__45__cpo6cbeginE:
	.zero		1
	.type		_ZN39_INTERNAL_e14d3cf2_4_k_cu_45d28440_33444cuda3std3__48in_placeE,@object
	.size		_ZN39_INTERNAL_e14d3cf2_4_k_cu_45d28440_33444cuda3std3__48in_placeE,(_ZN39_INTERNAL_e14d3cf2_4_k_cu_45d28440_33444cuda3std6ranges3__45__cpo9iter_moveE - _ZN39_INTERNAL_e14d3cf2_4_k_cu_45d28440_33444cuda3std3__48in_placeE)
_ZN39_INTERNAL_e14d3cf2_4_k_cu_45d28440_33444cuda3std3__48in_placeE:
	.zero		1
	.type		_ZN39_INTERNAL_e14d3cf2_4_k_cu_45d28440_33444cuda3std6ranges3__45__cpo9iter_moveE,@object
	.size		_ZN39_INTERNAL_e14d3cf2_4_k_cu_45d28440_33444cuda3std6ranges3__45__cpo9iter_moveE,(_ZN39_INTERNAL_e14d3cf2_4_k_cu_45d28440_33444cuda3std3__45__cpo5beginE - _ZN39_INTERNAL_e14d3cf2_4_k_cu_45d28440_33444cuda3std6ranges3__45__cpo9iter_moveE)
_ZN39_INTERNAL_e14d3cf2_4_k_cu_45d28440_33444cuda3std6ranges3__45__cpo9iter_moveE:
	.zero		1
	.type		_ZN39_INTERNAL_e14d3cf2_4_k_cu_45d28440_33444cuda3std3__45__cpo5beginE,@object
	.size		_ZN39_INTERNAL_e14d3cf2_4_k_cu_45d28440_33444cuda3std3__45__cpo5beginE,(_ZN39_INTERNAL_e14d3cf2_4_k_cu_45d28440_33444cuda3std3__441_GLOBAL__N__e14d3cf2_4_k_cu_45d28440_33446ignoreE - _ZN39_INTERNAL_e14d3cf2_4_k_cu_45d28440_33444cuda3std3__45__cpo5beginE)
_ZN39_INTERNAL_e14d3cf2_4_k_cu_45d28440_33444cuda3std3__45__cpo5beginE:
	.zero		1
	.type		_ZN39_INTERNAL_e14d3cf2_4_k_cu_45d28440_33444cuda3std3__441_GLOBAL__N__e14d3cf2_4_k_cu_45d28440_33446ignoreE,@object
	.size		_ZN39_INTERNAL_e14d3cf2_4_k_cu_45d28440_33444cuda3std3__441_GLOBAL__N__e14d3cf2_4_k_cu_45d28440_33446ignoreE,(_ZN39_INTERNAL_e14d3cf2_4_k_cu_45d28440_33444cute7productE - _ZN39_INTERNAL_e14d3cf2_4_k_cu_45d28440_33444cuda3std3__441_GLOBAL__N__e14d3cf2_4_k_cu_45d28440_33446ignoreE)
_ZN39_INTERNAL_e14d3cf2_4_k_cu_45d28440_33444cuda3std3__441_GLOBAL__N__e14d3cf2_4_k_cu_45d28440_33446ignoreE:
	.zero		1
	.type		_ZN39_INTERNAL_e14d3cf2_4_k_cu_45d28440_33444cute7productE,@object
	.size		_ZN39_INTERNAL_e14d3cf2_4_k_cu_45d28440_33444cute7productE,(_ZN39_INTERNAL_e14d3cf2_4_k_cu_45d28440_33444cuda3std3__45__cpo3endE - _ZN39_INTERNAL_e14d3cf2_4_k_cu_45d28440_33444cute7productE)
_ZN39_INTERNAL_e14d3cf2_4_k_cu_45d28440_33444cute7productE:
	.zero		1
	.type		_ZN39_INTERNAL_e14d3cf2_4_k_cu_45d28440_33444cuda3std3__45__cpo3endE,@object
	.size		_ZN39_INTERNAL_e14d3cf2_4_k_cu_45d28440_33444cuda3std3__45__cpo3endE,(_ZN39_INTERNAL_e14d3cf2_4_k_cu_45d28440_33444cuda3std3__419piecewise_constructE - _ZN39_INTERNAL_e14d3cf2_4_k_cu_45d28440_33444cuda3std3__45__cpo3endE)
_ZN39_INTERNAL_e14d3cf2_4_k_cu_45d28440_33444cuda3std3__45__cpo3endE:
	.zero		1
	.type		_ZN39_INTERNAL_e14d3cf2_4_k_cu_45d28440_33444cuda3std3__419piecewise_constructE,@object
	.size		_ZN39_INTERNAL_e14d3cf2_4_k_cu_45d28440_33444cuda3std3__419piecewise_constructE,(_ZN39_INTERNAL_e14d3cf2_4_k_cu_45d28440_33444cuda3std3__45__cpo4cendE - _ZN39_INTERNAL_e14d3cf2_4_k_cu_45d28440_33444cuda3std3__419piecewise_constructE)
_ZN39_INTERNAL_e14d3cf2_4_k_cu_45d28440_33444cuda3std3__419piecewise_constructE:
	.zero		1
	.type		_ZN39_INTERNAL_e14d3cf2_4_k_cu_45d28440_33444cuda3std3__45__cpo4cendE,@object
	.size		_ZN39_INTERNAL_e14d3cf2_4_k_cu_45d28440_33444cuda3std3__45__cpo4cendE,(_ZN39_INTERNAL_e14d3cf2_4_k_cu_45d28440_33444cuda3std6ranges3__45__cpo4swapE - _ZN39_INTERNAL_e14d3cf2_4_k_cu_45d28440_33444cuda3std3__45__cpo4cendE)
_ZN39_INTERNAL_e14d3cf2_4_k_cu_45d28440_33444cuda3std3__45__cpo4cendE:
	.zero		1
	.type		_ZN39_INTERNAL_e14d3cf2_4_k_cu_45d28440_33444cuda3std6ranges3__45__cpo4swapE,@object
	.size		_ZN39_INTERNAL_e14d3cf2_4_k_cu_45d28440_33444cuda3std6ranges3__45__cpo4swapE,(.L_10 - _ZN39_INTERNAL_e14d3cf2_4_k_cu_45d28440_33444cuda3std6ranges3__45__cpo4swapE)
_ZN39_INTERNAL_e14d3cf2_4_k_cu_45d28440_33444cuda3std6ranges3__45__cpo4swapE:
	.zero		1
.L_10:


//--------------------- .nv.constant0._ZN7cutlass13device_kernelINS_4conv6kernel13ConvUniversalINS1_16ConvProblemShapeILNS1_8OperatorE2ELi3EEENS1_10collective14CollectiveConvINS1_47MainloopSm100TmaUmmaWarpSpecializedImplicitGemmILS5_2ELi12ELi3ELi1ELi2EN4cute5tupleIJNSA_1CILi1EEESD_SD_EEEEENSB_IJNSC_ILi128EEENSB_IJSG_EEENSB_IJNSC_ILi64EEEEEEEEENS_12float_e4m3_tESL_NSA_8TiledMMAINSA_8MMA_AtomIJNSA_10MMA_TraitsINSA_19SM100_MMA_F8F6F4_SSEJSL_SL_fSG_SG_NSA_17integral_constantINSA_4UMMA5MajorELSS_1EEEST_NSQ_INSR_7ScaleInELSU_0EEESV_EEEEEENSA_6LayoutISE_NSB_IJNSC_ILi0EEESZ_SZ_EEEEENSB_IJNSA_10UnderscoreES12_S12_EEEEENS7_6detail27Sm100ImplicitGemmTileTraitsINSA_13SM90_TMA_LOADENSA_14ComposedLayoutINSA_7SwizzleILi3ELi4ELi3EEENSA_18smem_ptr_flag_bitsILi8EEENSY_INSB_IJSG_NSC_ILi8EEEEEENSB_IJSD_SG_EEEEEEEvEENS16_INSA_20SM90_TMA_LOAD_IM2COLES1H_vEEEENS_8epilogue10collective18CollectiveEpilogueINS1M_23Sm100TmaWarpSpecializedILi2ELi2ELi64ELb0ELb0EEEJSK_NSB_IJNSY_ISG_SD_EENSY_ISI_SD_EEEEESL_NSB_IJlNSB_IJSD_lllEEESZ_EEESL_S1V_NS1M_6fusion15FusionCallbacksIS1Q_NS1W_17LinearCombinationISL_fSL_fLNS_15FloatRoundStyleE2EEESK_S1T_JEEENSA_5SM1004TMEM4LOAD26SM100_TMEM_LOAD_32dp32b64xES17_NS18_INS19_ILi2ELi4ELi3EEES1C_NSY_INSB_IJS1D_SI_EEENSB_IJSI_SD_EEEEEEENSA_39AutoVectorizingCopyWithAssumedAlignmentILi128EEENSA_14SM90_TMA_STOREES2A_S2C_S2C_EEEvvEEEEvNT_6ParamsE --------------------------
	.section	.nv.constant0._ZN7cutlass13device_kernelINS_4conv6kernel13ConvUniversalINS1_16ConvProblemShapeILNS1_8OperatorE2ELi3EEENS1_10collective14CollectiveConvINS1_47MainloopSm100TmaUmmaWarpSpecializedImplicitGemmILS5_2ELi12ELi3ELi1ELi2EN4cute5tupleIJNSA_1CILi1EEESD_SD_EEEEENSB_IJNSC_ILi128EEENSB_IJSG_EEENSB_IJNSC_ILi64EEEEEEEEENS_12float_e4m3_tESL_NSA_8TiledMMAINSA_8MMA_AtomIJNSA_10MMA_TraitsINSA_19SM100_MMA_F8F6F4_SSEJSL_SL_fSG_SG_NSA_17integral_constantINSA_4UMMA5MajorELSS_1EEEST_NSQ_INSR_7ScaleInELSU_0EEESV_EEEEEENSA_6LayoutISE_NSB_IJNSC_ILi0EEESZ_SZ_EEEEENSB_IJNSA_10UnderscoreES12_S12_EEEEENS7_6detail27Sm100ImplicitGemmTileTraitsINSA_13SM90_TMA_LOADENSA_14ComposedLayoutINSA_7SwizzleILi3ELi4ELi3EEENSA_18smem_ptr_flag_bitsILi8EEENSY_INSB_IJSG_NSC_ILi8EEEEEENSB_IJSD_SG_EEEEEEEvEENS16_INSA_20SM90_TMA_LOAD_IM2COLES1H_vEEEENS_8epilogue10collective18CollectiveEpilogueINS1M_23Sm100TmaWarpSpecializedILi2ELi2ELi64ELb0ELb0EEEJSK_NSB_IJNSY_ISG_SD_EENSY_ISI_SD_EEEEESL_NSB_IJlNSB_IJSD_lllEEESZ_EEESL_S1V_NS1M_6fusion15FusionCallbacksIS1Q_NS1W_17LinearCombinationISL_fSL_fLNS_15FloatRoundStyleE2EEESK_S1T_JEEENSA_5SM1004TMEM4LOAD26SM100_TMEM_LOAD_32dp32b64xES17_NS18_INS19_ILi2ELi4ELi3EEES1C_NSY_INSB_IJS1D_SI_EEENSB_IJSI_SD_EEEEEEENSA_39AutoVectorizingCopyWithAssumedAlignmentILi128EEENSA_14SM90_TMA_STOREES2A_S2C_S2C_EEEvvEEEEvNT_6ParamsE,"a",@progbits
	.sectionflags	@""
	.align	4
.nv.constant0._ZN7cutlass13device_kernelINS_4conv6kernel13ConvUniversalINS1_16ConvProblemShapeILNS1_8OperatorE2ELi3EEENS1_10collective14CollectiveConvINS1_47MainloopSm100TmaUmmaWarpSpecializedImplicitGemmILS5_2ELi12ELi3ELi1ELi2EN4cute5tupleIJNSA_1CILi1EEESD_SD_EEEEENSB_IJNSC_ILi128EEENSB_IJSG_EEENSB_IJNSC_ILi64EEEEEEEEENS_12float_e4m3_tESL_NSA_8TiledMMAINSA_8MMA_AtomIJNSA_10MMA_TraitsINSA_19SM100_MMA_F8F6F4_SSEJSL_SL_fSG_SG_NSA_17integral_constantINSA_4UMMA5MajorELSS_1EEEST_NSQ_INSR_7ScaleInELSU_0EEESV_EEEEEENSA_6LayoutISE_NSB_IJNSC_ILi0EEESZ_SZ_EEEEENSB_IJNSA_10UnderscoreES12_S12_EEEEENS7_6detail27Sm100ImplicitGemmTileTraitsINSA_13SM90_TMA_LOADENSA_14ComposedLayoutINSA_7SwizzleILi3ELi4ELi3EEENSA_18smem_ptr_flag_bitsILi8EEENSY_INSB_IJSG_NSC_ILi8EEEEEENSB_IJSD_SG_EEEEEEEvEENS16_INSA_20SM90_TMA_LOAD_IM2COLES1H_vEEEENS_8epilogue10collective18CollectiveEpilogueINS1M_23Sm100TmaWarpSpecializedILi2ELi2ELi64ELb0ELb0EEEJSK_NSB_IJNSY_ISG_SD_EENSY_ISI_SD_EEEEESL_NSB_IJlNSB_IJSD_lllEEESZ_EEESL_S1V_NS1M_6fusion15FusionCallbacksIS1Q_NS1W_17LinearCombinationISL_fSL_fLNS_15FloatRoundStyleE2EEESK_S1T_JEEENSA_5SM1004TMEM4LOAD26SM100_TMEM_LOAD_32dp32b64xES17_NS18_INS19_ILi2ELi4ELi3EEES1C_NSY_INSB_IJS1D_SI_EEENSB_IJSI_SD_EEEEEEENSA_39AutoVectorizingCopyWithAssumedAlignmentILi128EEENSA_14SM90_TMA_STOREES2A_S2C_S2C_EEEvvEEEEvNT_6ParamsE:
	.zero		3200


//--------------------- SYMBOLS --------------------------

	.type		.nv.reservedSmem.offset0,@object
	.size		.nv.reservedSmem.offset0,0x4
	.type		.nv.reservedSmem.cap,@object
	.size		.nv.reservedSmem.cap,0x4
	.type		__assertfail,@function
